	.target	sm_90a

	.elftype	@"ET_EXEC"


//--------------------- .note.nv.tkinfo           --------------------------
	.section	.note.nv.tkinfo,"",@"SHT_NOTE"
	.sectionflags	@"SHF_NOTE_NV_TKINFO"
	.tkinfo
        /*0018*/ 	.word	0x00000002
        /*0030*/ 	.string	""
        /*0030*/ 	.string	"ptxas"
        /*0030*/ 	.string	"Cuda compilation tools, release 13.0, V13.0.88"
        /*0030*/ 	.string	"Build cuda_13.0.r13.0/compiler.36424714_0"
        /*0030*/ 	.string	"-arch sm_90a -m 64 "



//--------------------- .note.nv.cuinfo           --------------------------
	.section	.note.nv.cuinfo,"",@"SHT_NOTE"
	.sectionflags	@"SHF_NOTE_NV_CUINFO"
        /*0018*/ 	.short	0x0002
        /*001a*/ 	.short	0x005a
        /*001c*/ 	.short	0x0082
	.zero		2


//--------------------- .nv.info                  --------------------------
	.section	.nv.info,"",@"SHT_CUDA_INFO"
	.align	4


	//----- nvinfo : EIATTR_REGCOUNT
	.align		4
        /*0000*/ 	.byte	0x04, 0x2f
        /*0002*/ 	.short	(.L_15 - .L_14)
	.align		4
.L_14:
        /*0004*/ 	.word	index@(_ZN7cutlass13device_kernelINS_4gemm6kernel13GemmUniversalIN4cute5tupleIJiiiiEEENS1_10collective13CollectiveMmaINS1_34MainloopSm90TmaGmmaWarpSpecializedILi3ENS5_IJNS4_1CILi2EEENSA_ILi1EEESC_EEENS1_35KernelTmaWarpSpecializedCooperativeEEENS5_IJNSA_ILi128EEESG_NSA_ILi32EEEEEENS_10tfloat32_tENS5_IJlSC_lEEESJ_SK_NS4_8TiledMMAINS4_8MMA_AtomIJNS4_4SM904GMMA30MMA_64x128x8_F32TF32TF32_SS_TNILNSO_7ScaleInE1ELSQ_1EEEEEENS4_6LayoutISD_NS5_IJSC_NSA_ILi0EEESU_EEEEENS5_IJNS4_10UnderscoreESX_SX_EEEEENS4_13SM90_TMA_LOADENS4_14ComposedLayoutINS4_7SwizzleILi3ELi4ELi3EEENS4_18smem_ptr_flag_bitsILi32EEENST_INS5_IJNSA_ILi8EEESH_EEENS5_IJSH_SC_EEEEEEEvNS4_8identityENS4_23SM90_TMA_LOAD_MULTICASTES1A_vS1B_EENS_8epilogue10collective6detail29Sm90TmaWarpSpecializedAdapterINS1F_15DefaultEpilogueISJ_SK_SK_NS1E_6thread17LinearCombinationISJ_Li1EffLNS1J_9ScaleType4KindE0ELNS_15FloatRoundStyleE2ESJ_EENS1_15EpilogueDefaultEEEEEvvEEEEvNT_6ParamsE)
        /*0008*/ 	.word	0x000000a8


	//----- nvinfo : EIATTR_FRAME_SIZE
	.align		4
.L_15:
        /*000c*/ 	.byte	0x04, 0x11
        /*000e*/ 	.short	(.L_17 - .L_16)
	.align		4
.L_16:
        /*0010*/ 	.word	index@(_ZN7cutlass13device_kernelINS_4gemm6kernel13GemmUniversalIN4cute5tupleIJiiiiEEENS1_10collective13CollectiveMmaINS1_34MainloopSm90TmaGmmaWarpSpecializedILi3ENS5_IJNS4_1CILi2EEENSA_ILi1EEESC_EEENS1_35KernelTmaWarpSpecializedCooperativeEEENS5_IJNSA_ILi128EEESG_NSA_ILi32EEEEEENS_10tfloat32_tENS5_IJlSC_lEEESJ_SK_NS4_8TiledMMAINS4_8MMA_AtomIJNS4_4SM904GMMA30MMA_64x128x8_F32TF32TF32_SS_TNILNSO_7ScaleInE1ELSQ_1EEEEEENS4_6LayoutISD_NS5_IJSC_NSA_ILi0EEESU_EEEEENS5_IJNS4_10UnderscoreESX_SX_EEEEENS4_13SM90_TMA_LOADENS4_14ComposedLayoutINS4_7SwizzleILi3ELi4ELi3EEENS4_18smem_ptr_flag_bitsILi32EEENST_INS5_IJNSA_ILi8EEESH_EEENS5_IJSH_SC_EEEEEEEvNS4_8identityENS4_23SM90_TMA_LOAD_MULTICASTES1A_vS1B_EENS_8epilogue10collective6detail29Sm90TmaWarpSpecializedAdapterINS1F_15DefaultEpilogueISJ_SK_SK_NS1E_6thread17LinearCombinationISJ_Li1EffLNS1J_9ScaleType4KindE0ELNS_15FloatRoundStyleE2ESJ_EENS1_15EpilogueDefaultEEEEEvvEEEEvNT_6ParamsE)
        /*0014*/ 	.word	0x00000000


	//----- nvinfo : EIATTR_MIN_STACK_SIZE
	.align		4
.L_17:
        /*0018*/ 	.byte	0x04, 0x12
        /*001a*/ 	.short	(.L_19 - .L_18)
	.align		4
.L_18:
        /*001c*/ 	.word	index@(_ZN7cutlass13device_kernelINS_4gemm6kernel13GemmUniversalIN4cute5tupleIJiiiiEEENS1_10collective13CollectiveMmaINS1_34MainloopSm90TmaGmmaWarpSpecializedILi3ENS5_IJNS4_1CILi2EEENSA_ILi1EEESC_EEENS1_35KernelTmaWarpSpecializedCooperativeEEENS5_IJNSA_ILi128EEESG_NSA_ILi32EEEEEENS_10tfloat32_tENS5_IJlSC_lEEESJ_SK_NS4_8TiledMMAINS4_8MMA_AtomIJNS4_4SM904GMMA30MMA_64x128x8_F32TF32TF32_SS_TNILNSO_7ScaleInE1ELSQ_1EEEEEENS4_6LayoutISD_NS5_IJSC_NSA_ILi0EEESU_EEEEENS5_IJNS4_10UnderscoreESX_SX_EEEEENS4_13SM90_TMA_LOADENS4_14ComposedLayoutINS4_7SwizzleILi3ELi4ELi3EEENS4_18smem_ptr_flag_bitsILi32EEENST_INS5_IJNSA_ILi8EEESH_EEENS5_IJSH_SC_EEEEEEEvNS4_8identityENS4_23SM90_TMA_LOAD_MULTICASTES1A_vS1B_EENS_8epilogue10collective6detail29Sm90TmaWarpSpecializedAdapterINS1F_15DefaultEpilogueISJ_SK_SK_NS1E_6thread17LinearCombinationISJ_Li1EffLNS1J_9ScaleType4KindE0ELNS_15FloatRoundStyleE2ESJ_EENS1_15EpilogueDefaultEEEEEvvEEEEvNT_6ParamsE)
        /*0020*/ 	.word	0x00000000
.L_19:


//--------------------- .nv.compat                --------------------------
	.section	.nv.compat,"",@"SHT_CUDA_COMPAT_INFO"
	.align	4
        /*0000*/ 	.byte	0x02, 0x09, 0x01, 0x00, 0x02, 0x02, 0x04, 0x00, 0x02, 0x05, 0x05, 0x00, 0x03, 0x07, 0x01, 0x01
        /*0010*/ 	.byte	0x02, 0x03, 0x01, 0x00, 0x02, 0x06, 0x01, 0x00, 0x04, 0x0b, 0x08, 0x00, 0x00, 0x00, 0x00, 0x00
        /*0020*/ 	.byte	0x00, 0x00, 0x00, 0x00


//--------------------- .nv.info._ZN7cutlass13device_kernelINS_4gemm6kernel13GemmUniversalIN4cute5tupleIJiiiiEEENS1_10collective13CollectiveMmaINS1_34MainloopSm90TmaGmmaWarpSpecializedILi3ENS5_IJNS4_1CILi2EEENSA_ILi1EEESC_EEENS1_35KernelTmaWarpSpecializedCooperativeEEENS5_IJNSA_ILi128EEESG_NSA_ILi32EEEEEENS_10tfloat32_tENS5_IJlSC_lEEESJ_SK_NS4_8TiledMMAINS4_8MMA_AtomIJNS4_4SM904GMMA30MMA_64x128x8_F32TF32TF32_SS_TNILNSO_7ScaleInE1ELSQ_1EEEEEENS4_6LayoutISD_NS5_IJSC_NSA_ILi0EEESU_EEEEENS5_IJNS4_10UnderscoreESX_SX_EEEEENS4_13SM90_TMA_LOADENS4_14ComposedLayoutINS4_7SwizzleILi3ELi4ELi3EEENS4_18smem_ptr_flag_bitsILi32EEENST_INS5_IJNSA_ILi8EEESH_EEENS5_IJSH_SC_EEEEEEEvNS4_8identityENS4_23SM90_TMA_LOAD_MULTICASTES1A_vS1B_EENS_8epilogue10collective6detail29Sm90TmaWarpSpecializedAdapterINS1F_15DefaultEpilogueISJ_SK_SK_NS1E_6thread17LinearCombinationISJ_Li1EffLNS1J_9ScaleType4KindE0ELNS_15FloatRoundStyleE2ESJ_EENS1_15EpilogueDefaultEEEEEvvEEEEvNT_6ParamsE --------------------------
	.section	.nv.info._ZN7cutlass13device_kernelINS_4gemm6kernel13GemmUniversalIN4cute5tupleIJiiiiEEENS1_10collective13CollectiveMmaINS1_34MainloopSm90TmaGmmaWarpSpecializedILi3ENS5_IJNS4_1CILi2EEENSA_ILi1EEESC_EEENS1_35KernelTmaWarpSpecializedCooperativeEEENS5_IJNSA_ILi128EEESG_NSA_ILi32EEEEEENS_10tfloat32_tENS5_IJlSC_lEEESJ_SK_NS4_8TiledMMAINS4_8MMA_AtomIJNS4_4SM904GMMA30MMA_64x128x8_F32TF32TF32_SS_TNILNSO_7ScaleInE1ELSQ_1EEEEEENS4_6LayoutISD_NS5_IJSC_NSA_ILi0EEESU_EEEEENS5_IJNS4_10UnderscoreESX_SX_EEEEENS4_13SM90_TMA_LOADENS4_14ComposedLayoutINS4_7SwizzleILi3ELi4ELi3EEENS4_18smem_ptr_flag_bitsILi32EEENST_INS5_IJNSA_ILi8EEESH_EEENS5_IJSH_SC_EEEEEEEvNS4_8identityENS4_23SM90_TMA_LOAD_MULTICASTES1A_vS1B_EENS_8epilogue10collective6detail29Sm90TmaWarpSpecializedAdapterINS1F_15DefaultEpilogueISJ_SK_SK_NS1E_6thread17LinearCombinationISJ_Li1EffLNS1J_9ScaleType4KindE0ELNS_15FloatRoundStyleE2ESJ_EENS1_15EpilogueDefaultEEEEEvvEEEEvNT_6ParamsE,"",@"SHT_CUDA_INFO"
	.sectionflags	@""
	.align	4


	//----- nvinfo : EIATTR_CUDA_API_VERSION
	.align		4
        /*0000*/ 	.byte	0x04, 0x37
        /*0002*/ 	.short	(.L_21 - .L_20)
.L_20:
        /*0004*/ 	.word	0x00000082


	//----- nvinfo : EIATTR_KPARAM_INFO
	.align		4
.L_21:
        /*0008*/ 	.byte	0x04, 0x17
        /*000a*/ 	.short	(.L_23 - .L_22)
.L_22:
        /*000c*/ 	.word	0x00000000
        /*0010*/ 	.short	0x0000
        /*0012*/ 	.short	0x0070
        /*0014*/ 	.byte	0x00, 0xf0, 0x01, 0x10


	//----- nvinfo : EIATTR_SPARSE_MMA_MASK
	.align		4
.L_23:
        /*0018*/ 	.byte	0x03, 0x50
        /*001a*/ 	.short	0x0000


	//----- nvinfo : EIATTR_MAXREG_COUNT
	.align		4
        /*001c*/ 	.byte	0x03, 0x1b
        /*001e*/ 	.short	0x00a8


	//----- nvinfo : EIATTR_NUM_BARRIERS
	.align		4
        /*0020*/ 	.byte	0x02, 0x4c
        /*0022*/ 	.byte	0x01
	.zero		1


	//----- nvinfo : EIATTR_EXTERNS
	.align		4
        /*0024*/ 	.byte	0x04, 0x0f
        /*0026*/ 	.short	(.L_25 - .L_24)


	//   ....[0]....
	.align		4
.L_24:
        /*0028*/ 	.word	index@(__assertfail)


	//----- nvinfo : EIATTR_MERCURY_ISA_VERSION
	.align		4
.L_25:
        /*002c*/ 	.byte	0x03, 0x5f
        /*002e*/ 	.short	0x0101


	//----- nvinfo : EIATTR_INT_WARP_WIDE_INSTR_OFFSETS
	.align		4
        /*0030*/ 	.byte	0x04, 0x31
        /*0032*/ 	.short	(.L_27 - .L_26)


	//   ....[0]....
.L_26:
        /*0034*/ 	.word	0x00000460


	//   ....[1]....
        /*0038*/ 	.word	0x00000490


	//   ....[2]....
        /*003c*/ 	.word	0x00000630


	//   ....[3]....
        /*0040*/ 	.word	0x00001ee0


	//----- nvinfo : EIATTR_COOP_GROUP_MASK_REGIDS
	.align		4
.L_27:
        /*0044*/ 	.byte	0x04, 0x29
        /*0046*/ 	.short	(.L_29 - .L_28)


	//   ....[0]....
.L_28:
        /*0048*/ 	.word	0xffffffff


	//   ....[1]....
        /*004c*/ 	.word	0xffffffff


	//   ....[2]....
        /*0050*/ 	.word	0xffffffff


	//   ....[3]....
        /*0054*/ 	.word	0xffffffff


	//   ....[4]....
        /*0058*/ 	.word	0xffffffff


	//   ....[5]....
        /*005c*/ 	.word	0xffffffff


	//----- nvinfo : EIATTR_COOP_GROUP_INSTR_OFFSETS
	.align		4
.L_29:
        /*0060*/ 	.byte	0x04, 0x28
        /*0062*/ 	.short	(.L_31 - .L_30)


	//   ....[0]....
.L_30:
        /*0064*/ 	.word	0x00000060


	//   ....[1]....
        /*0068*/ 	.word	0x00000070


	//   ....[2]....
        /*006c*/ 	.word	0x00000130


	//   ....[3]....
        /*0070*/ 	.word	0x000002b0


	//   ....[4]....
        /*0074*/ 	.word	0x000007e0


	//   ....[5]....
        /*0078*/ 	.word	0x00001460


	//----- nvinfo : EIATTR_REG_RECONFIG
	.align		4
.L_31:
        /*007c*/ 	.byte	0x01, 0x54
	.zero		2


	//----- nvinfo : EIATTR_SYSCALL_OFFSETS
	.align		4
        /*0080*/ 	.byte	0x04, 0x46
        /*0082*/ 	.short	(.L_33 - .L_32)


	//   ....[0]....
.L_32:
        /*0084*/ 	.word	0x00001650


	//----- nvinfo : EIATTR_MBARRIER_INSTR_OFFSETS
	.align		4
.L_33:
        /*0088*/ 	.byte	0x04, 0x39
        /*008a*/ 	.short	(.L_35 - .L_34)


	//   ....[0]....
.L_34:
        /*008c*/ 	.word	0x00000230
        /*0090*/ 	.word	0x000000ff
        /*0094*/ 	.word	0x00000000
        /*0098*/ 	.short	0x0100
        /*009a*/ 	.byte	0x08
	.zero		1


	//   ....[1]....
        /*009c*/ 	.word	0x00000240
        /*00a0*/ 	.word	0x000000ff
        /*00a4*/ 	.word	0x00000018
        /*00a8*/ 	.short	0x0100
        /*00aa*/ 	.byte	0x08
	.zero		1


	//   ....[2]....
        /*00ac*/ 	.word	0x00000250
        /*00b0*/ 	.word	0x000000ff
        /*00b4*/ 	.word	0x00000008
        /*00b8*/ 	.short	0x0100
        /*00ba*/ 	.byte	0x08
	.zero		1


	//   ....[3]....
        /*00bc*/ 	.word	0x00000260
        /*00c0*/ 	.word	0x000000ff
        /*00c4*/ 	.word	0x00000020
        /*00c8*/ 	.short	0x0100
        /*00ca*/ 	.byte	0x08
	.zero		1


	//   ....[4]....
        /*00cc*/ 	.word	0x00000270
        /*00d0*/ 	.word	0x000000ff
        /*00d4*/ 	.word	0x00000010
        /*00d8*/ 	.short	0x0100
        /*00da*/ 	.byte	0x08
	.zero		1


	//   ....[5]....
        /*00dc*/ 	.word	0x00000280
        /*00e0*/ 	.word	0x000000ff
        /*00e4*/ 	.word	0x00000028
        /*00e8*/ 	.short	0x0100
        /*00ea*/ 	.byte	0x08
	.zero		1


	//   ....[6]....
        /*00ec*/ 	.word	0x000006c0
        /*00f0*/ 	.word	0x000000ff
        /*00f4*/ 	.word	0x00000040
        /*00f8*/ 	.short	0x0100
        /*00fa*/ 	.byte	0x06
	.zero		1


	//   ....[7]....
        /*00fc*/ 	.word	0x00000760
        /*0100*/ 	.word	0x000000ff
        /*0104*/ 	.word	0x00000048
        /*0108*/ 	.short	0x0100
        /*010a*/ 	.byte	0x06
	.zero		1


	//   ....[8]....
        /*010c*/ 	.word	0x00001710
        /*0110*/ 	.word	0x00000003
        /*0114*/ 	.word	0x00000000
        /*0118*/ 	.short	0x010a
        /*011a*/ 	.byte	0x3f
	.zero		1


	//   ....[9]....
        /*011c*/ 	.word	0x00001770
        /*0120*/ 	.word	0x00000003
        /*0124*/ 	.word	0x00000000
        /*0128*/ 	.short	0x010a
        /*012a*/ 	.byte	0x3f
	.zero		1


	//   ....[10]....
        /*012c*/ 	.word	0x00001af0
        /*0130*/ 	.word	0x00000005
        /*0134*/ 	.word	0x00000000
        /*0138*/ 	.short	0x010a
        /*013a*/ 	.byte	0x3f
	.zero		1


	//   ....[11]....
        /*013c*/ 	.word	0x00001b30
        /*0140*/ 	.word	0x00000005
        /*0144*/ 	.word	0x00000000
        /*0148*/ 	.short	0x010a
        /*014a*/ 	.byte	0x3f
	.zero		1


	//   ....[12]....
        /*014c*/ 	.word	0x00001d90
        /*0150*/ 	.word	0x00000004
        /*0154*/ 	.word	0x00000000
        /*0158*/ 	.short	0x0101
        /*015a*/ 	.byte	0x3f
	.zero		1


	//   ....[13]....
        /*015c*/ 	.word	0x00001f80
        /*0160*/ 	.word	0x00000000
        /*0164*/ 	.word	0x00000000
        /*0168*/ 	.short	0x0101
        /*016a*/ 	.byte	0x3f
	.zero		1


	//   ....[14]....
        /*016c*/ 	.word	0x00007080
        /*0170*/ 	.word	0x00000017
        /*0174*/ 	.word	0x00000018
        /*0178*/ 	.short	0x010a
        /*017a*/ 	.byte	0x3f
	.zero		1


	//   ....[15]....
        /*017c*/ 	.word	0x00007400
        /*0180*/ 	.word	0x00000006
        /*0184*/ 	.word	0x00000048
        /*0188*/ 	.short	0x0101
        /*018a*/ 	.byte	0x3f
	.zero		1


	//   ....[16]....
        /*018c*/ 	.word	0x00007b50
        /*0190*/ 	.word	0x00000007
        /*0194*/ 	.word	0x00000000
        /*0198*/ 	.short	0x010a
        /*019a*/ 	.byte	0x3f
	.zero		1


	//   ....[17]....
        /*019c*/ 	.word	0x00007bd0
        /*01a0*/ 	.word	0x00000004
        /*01a4*/ 	.word	0x00000000
        /*01a8*/ 	.short	0x010a
        /*01aa*/ 	.byte	0x3f
	.zero		1


	//   ....[18]....
        /*01ac*/ 	.word	0x00007c60
        /*01b0*/ 	.word	0x00000005
        /*01b4*/ 	.word	0x00000000
        /*01b8*/ 	.short	0x010a
        /*01ba*/ 	.byte	0x3f
	.zero		1


	//   ....[19]....
        /*01bc*/ 	.word	0x00007cc0
        /*01c0*/ 	.word	0x00000003
        /*01c4*/ 	.word	0x00000000
        /*01c8*/ 	.short	0x010a
        /*01ca*/ 	.byte	0x3f
	.zero		1


	//   ....[20]....
        /*01cc*/ 	.word	0x00007d10
        /*01d0*/ 	.word	0x00000005
        /*01d4*/ 	.word	0x00000000
        /*01d8*/ 	.short	0x010a
        /*01da*/ 	.byte	0x3f
	.zero		1


	//   ....[21]....
        /*01dc*/ 	.word	0x00007de0
        /*01e0*/ 	.word	0x00000017
        /*01e4*/ 	.word	0x00000018
        /*01e8*/ 	.short	0x010a
        /*01ea*/ 	.byte	0x3f
	.zero		1


	//   ....[22]....
        /*01ec*/ 	.word	0x00007eb0
        /*01f0*/ 	.word	0x00000007
        /*01f4*/ 	.word	0x00000000
        /*01f8*/ 	.short	0x010a
        /*01fa*/ 	.byte	0x3f
	.zero		1


	//   ....[23]....
        /*01fc*/ 	.word	0x00007f00
        /*0200*/ 	.word	0x00000004
        /*0204*/ 	.word	0x00000000
        /*0208*/ 	.short	0x010a
        /*020a*/ 	.byte	0x3f
	.zero		1


	//----- nvinfo : EIATTR_NUM_MBARRIERS
	.align		4
.L_35:
        /*020c*/ 	.byte	0x03, 0x38
        /*020e*/ 	.short	0x0008


	//----- nvinfo : EIATTR_EXIT_INSTR_OFFSETS
	.align		4
        /*0210*/ 	.byte	0x04, 0x1c
        /*0212*/ 	.short	(.L_37 - .L_36)


	//   ....[0]....
.L_36:
        /*0214*/ 	.word	0x000009b0


	//   ....[1]....
        /*0218*/ 	.word	0x000011c0


	//   ....[2]....
        /*021c*/ 	.word	0x00006800


	//   ....[3]....
        /*0220*/ 	.word	0x00006d60


	//   ....[4]....
        /*0224*/ 	.word	0x00007cb0


	//----- nvinfo : EIATTR_MAX_THREADS
	.align		4
.L_37:
        /*0228*/ 	.byte	0x04, 0x05
        /*022a*/ 	.short	(.L_39 - .L_38)
.L_38:
        /*022c*/ 	.word	0x00000180
        /*0230*/ 	.word	0x00000001
        /*0234*/ 	.word	0x00000001


	//----- nvinfo : EIATTR_CRS_STACK_SIZE
	.align		4
.L_39:
        /*0238*/ 	.byte	0x04, 0x1e
        /*023a*/ 	.short	(.L_41 - .L_40)
.L_40:
        /*023c*/ 	.word	0x00000000


	//----- nvinfo : EIATTR_CBANK_PARAM_SIZE
	.align		4
.L_41:
        /*0240*/ 	.byte	0x03, 0x19
        /*0242*/ 	.short	0x0470


	//----- nvinfo : EIATTR_PARAM_CBANK
	.align		4
        /*0244*/ 	.byte	0x04, 0x0a
        /*0246*/ 	.short	(.L_43 - .L_42)
	.align		4
.L_42:
        /*0248*/ 	.word	index@(.nv.constant0._ZN7cutlass13device_kernelINS_4gemm6kernel13GemmUniversalIN4cute5tupleIJiiiiEEENS1_10collective13CollectiveMmaINS1_34MainloopSm90TmaGmmaWarpSpecializedILi3ENS5_IJNS4_1CILi2EEENSA_ILi1EEESC_EEENS1_35KernelTmaWarpSpecializedCooperativeEEENS5_IJNSA_ILi128EEESG_NSA_ILi32EEEEEENS_10tfloat32_tENS5_IJlSC_lEEESJ_SK_NS4_8TiledMMAINS4_8MMA_AtomIJNS4_4SM904GMMA30MMA_64x128x8_F32TF32TF32_SS_TNILNSO_7ScaleInE1ELSQ_1EEEEEENS4_6LayoutISD_NS5_IJSC_NSA_ILi0EEESU_EEEEENS5_IJNS4_10UnderscoreESX_SX_EEEEENS4_13SM90_TMA_LOADENS4_14ComposedLayoutINS4_7SwizzleILi3ELi4ELi3EEENS4_18smem_ptr_flag_bitsILi32EEENST_INS5_IJNSA_ILi8EEESH_EEENS5_IJSH_SC_EEEEEEEvNS4_8identityENS4_23SM90_TMA_LOAD_MULTICASTES1A_vS1B_EENS_8epilogue10collective6detail29Sm90TmaWarpSpecializedAdapterINS1F_15DefaultEpilogueISJ_SK_SK_NS1E_6thread17LinearCombinationISJ_Li1EffLNS1J_9ScaleType4KindE0ELNS_15FloatRoundStyleE2ESJ_EENS1_15EpilogueDefaultEEEEEvvEEEEvNT_6ParamsE)
        /*024c*/ 	.short	0x0210
        /*024e*/ 	.short	0x0470


	//----- nvinfo : EIATTR_SW_WAR
	.align		4
.L_43:
        /*0250*/ 	.byte	0x04, 0x36
        /*0252*/ 	.short	(.L_45 - .L_44)
.L_44:
        /*0254*/ 	.word	0x00000008
.L_45:


//--------------------- .nv.callgraph             --------------------------
	.section	.nv.callgraph,"",@"SHT_CUDA_CALLGRAPH"
	.align	4
	.sectionentsize	8
	.align		4
        /*0000*/ 	.word	0x00000000
	.align		4
        /*0004*/ 	.word	0xffffffff
	.align		4
        /*0008*/ 	.word	index@(_ZN7cutlass13device_kernelINS_4gemm6kernel13GemmUniversalIN4cute5tupleIJiiiiEEENS1_10collective13CollectiveMmaINS1_34MainloopSm90TmaGmmaWarpSpecializedILi3ENS5_IJNS4_1CILi2EEENSA_ILi1EEESC_EEENS1_35KernelTmaWarpSpecializedCooperativeEEENS5_IJNSA_ILi128EEESG_NSA_ILi32EEEEEENS_10tfloat32_tENS5_IJlSC_lEEESJ_SK_NS4_8TiledMMAINS4_8MMA_AtomIJNS4_4SM904GMMA30MMA_64x128x8_F32TF32TF32_SS_TNILNSO_7ScaleInE1ELSQ_1EEEEEENS4_6LayoutISD_NS5_IJSC_NSA_ILi0EEESU_EEEEENS5_IJNS4_10UnderscoreESX_SX_EEEEENS4_13SM90_TMA_LOADENS4_14ComposedLayoutINS4_7SwizzleILi3ELi4ELi3EEENS4_18smem_ptr_flag_bitsILi32EEENST_INS5_IJNSA_ILi8EEESH_EEENS5_IJSH_SC_EEEEEEEvNS4_8identityENS4_23SM90_TMA_LOAD_MULTICASTES1A_vS1B_EENS_8epilogue10collective6detail29Sm90TmaWarpSpecializedAdapterINS1F_15DefaultEpilogueISJ_SK_SK_NS1E_6thread17LinearCombinationISJ_Li1EffLNS1J_9ScaleType4KindE0ELNS_15FloatRoundStyleE2ESJ_EENS1_15EpilogueDefaultEEEEEvvEEEEvNT_6ParamsE)
	.align		4
        /*000c*/ 	.word	index@(__assertfail)
	.align		4
        /*0010*/ 	.word	0x00000000
	.align		4
        /*0014*/ 	.word	0xfffffffe
	.align		4
        /*0018*/ 	.word	0x00000000
	.align		4
        /*001c*/ 	.word	0xfffffffd
	.align		4
        /*0020*/ 	.word	0x00000000
	.align		4
        /*0024*/ 	.word	0xfffffffc


//--------------------- .nv.constant4             --------------------------
	.section	.nv.constant4,"a",@progbits
	.align	8
	.align		8
.nv.constant4:
        /*0000*/ 	.dword	__assertfail
	.align		8
        /*0008*/ 	.dword	__unnamed_1
	.align		8
        /*0010*/ 	.dword	_ZN39_INTERNAL_bf4d7c36_4_k_cu_76179d84_68174cuda3std3__45__cpo5beginE
	.align		8
        /*0018*/ 	.dword	_ZN39_INTERNAL_bf4d7c36_4_k_cu_76179d84_68174cuda3std3__45__cpo3endE
	.align		8
        /*0020*/ 	.dword	_ZN39_INTERNAL_bf4d7c36_4_k_cu_76179d84_68174cuda3std3__45__cpo6cbeginE
	.align		8
        /*0028*/ 	.dword	_ZN39_INTERNAL_bf4d7c36_4_k_cu_76179d84_68174cuda3std3__45__cpo4cendE
	.align		8
        /*0030*/ 	.dword	_ZN39_INTERNAL_bf4d7c36_4_k_cu_76179d84_68174cuda3std3__441_GLOBAL__N__bf4d7c36_4_k_cu_76179d84_68176ignoreE
	.align		8
        /*0038*/ 	.dword	_ZN39_INTERNAL_bf4d7c36_4_k_cu_76179d84_68174cuda3std3__419piecewise_constructE
	.align		8
        /*0040*/ 	.dword	_ZN39_INTERNAL_bf4d7c36_4_k_cu_76179d84_68174cuda3std3__48in_placeE
	.align		8
        /*0048*/ 	.dword	_ZN39_INTERNAL_bf4d7c36_4_k_cu_76179d84_68174cuda3std6ranges3__45__cpo4swapE
	.align		8
        /*0050*/ 	.dword	_ZN39_INTERNAL_bf4d7c36_4_k_cu_76179d84_68174cuda3std6ranges3__45__cpo9iter_moveE
	.align		8
        /*0058*/ 	.dword	_ZN39_INTERNAL_bf4d7c36_4_k_cu_76179d84_68174cute7productE
	.align		8
        /*0060*/ 	.dword	_ZN39_INTERNAL_bf4d7c36_4_k_cu_76179d84_68174cute1_E
	.align		8
        /*0068*/ 	.dword	$str$22
	.align		8
        /*0070*/ 	.dword	$str$23


//--------------------- .text._ZN7cutlass13device_kernelINS_4gemm6kernel13GemmUniversalIN4cute5tupleIJiiiiEEENS1_10collective13CollectiveMmaINS1_34MainloopSm90TmaGmmaWarpSpecializedILi3ENS5_IJNS4_1CILi2EEENSA_ILi1EEESC_EEENS1_35KernelTmaWarpSpecializedCooperativeEEENS5_IJNSA_ILi128EEESG_NSA_ILi32EEEEEENS_10tfloat32_tENS5_IJlSC_lEEESJ_SK_NS4_8TiledMMAINS4_8MMA_AtomIJNS4_4SM904GMMA30MMA_64x128x8_F32TF32TF32_SS_TNILNSO_7ScaleInE1ELSQ_1EEEEEENS4_6LayoutISD_NS5_IJSC_NSA_ILi0EEESU_EEEEENS5_IJNS4_10UnderscoreESX_SX_EEEEENS4_13SM90_TMA_LOADENS4_14ComposedLayoutINS4_7SwizzleILi3ELi4ELi3EEENS4_18smem_ptr_flag_bitsILi32EEENST_INS5_IJNSA_ILi8EEESH_EEENS5_IJSH_SC_EEEEEEEvNS4_8identityENS4_23SM90_TMA_LOAD_MULTICASTES1A_vS1B_EENS_8epilogue10collective6detail29Sm90TmaWarpSpecializedAdapterINS1F_15DefaultEpilogueISJ_SK_SK_NS1E_6thread17LinearCombinationISJ_Li1EffLNS1J_9ScaleType4KindE0ELNS_15FloatRoundStyleE2ESJ_EENS1_15EpilogueDefaultEEEEEvvEEEEvNT_6ParamsE --------------------------
	.section	.text._ZN7cutlass13device_kernelINS_4gemm6kernel13GemmUniversalIN4cute5tupleIJiiiiEEENS1_10collective13CollectiveMmaINS1_34MainloopSm90TmaGmmaWarpSpecializedILi3ENS5_IJNS4_1CILi2EEENSA_ILi1EEESC_EEENS1_35KernelTmaWarpSpecializedCooperativeEEENS5_IJNSA_ILi128EEESG_NSA_ILi32EEEEEENS_10tfloat32_tENS5_IJlSC_lEEESJ_SK_NS4_8TiledMMAINS4_8MMA_AtomIJNS4_4SM904GMMA30MMA_64x128x8_F32TF32TF32_SS_TNILNSO_7ScaleInE1ELSQ_1EEEEEENS4_6LayoutISD_NS5_IJSC_NSA_ILi0EEESU_EEEEENS5_IJNS4_10UnderscoreESX_SX_EEEEENS4_13SM90_TMA_LOADENS4_14ComposedLayoutINS4_7SwizzleILi3ELi4ELi3EEENS4_18smem_ptr_flag_bitsILi32EEENST_INS5_IJNSA_ILi8EEESH_EEENS5_IJSH_SC_EEEEEEEvNS4_8identityENS4_23SM90_TMA_LOAD_MULTICASTES1A_vS1B_EENS_8epilogue10collective6detail29Sm90TmaWarpSpecializedAdapterINS1F_15DefaultEpilogueISJ_SK_SK_NS1E_6thread17LinearCombinationISJ_Li1EffLNS1J_9ScaleType4KindE0ELNS_15FloatRoundStyleE2ESJ_EENS1_15EpilogueDefaultEEEEEvvEEEEvNT_6ParamsE,"ax",@progbits
	.align	128
.text._ZN7cutlass13device_kernelINS_4gemm6kernel13GemmUniversalIN4cute5tupleIJiiiiEEENS1_10collective13CollectiveMmaINS1_34MainloopSm90TmaGmmaWarpSpecializedILi3ENS5_IJNS4_1CILi2EEENSA_ILi1EEESC_EEENS1_35KernelTmaWarpSpecializedCooperativeEEENS5_IJNSA_ILi128EEESG_NSA_ILi32EEEEEENS_10tfloat32_tENS5_IJlSC_lEEESJ_SK_NS4_8TiledMMAINS4_8MMA_AtomIJNS4_4SM904GMMA30MMA_64x128x8_F32TF32TF32_SS_TNILNSO_7ScaleInE1ELSQ_1EEEEEENS4_6LayoutISD_NS5_IJSC_NSA_ILi0EEESU_EEEEENS5_IJNS4_10UnderscoreESX_SX_EEEEENS4_13SM90_TMA_LOADENS4_14ComposedLayoutINS4_7SwizzleILi3ELi4ELi3EEENS4_18smem_ptr_flag_bitsILi32EEENST_INS5_IJNSA_ILi8EEESH_EEENS5_IJSH_SC_EEEEEEEvNS4_8identityENS4_23SM90_TMA_LOAD_MULTICASTES1A_vS1B_EENS_8epilogue10collective6detail29Sm90TmaWarpSpecializedAdapterINS1F_15DefaultEpilogueISJ_SK_SK_NS1E_6thread17LinearCombinationISJ_Li1EffLNS1J_9ScaleType4KindE0ELNS_15FloatRoundStyleE2ESJ_EENS1_15EpilogueDefaultEEEEEvvEEEEvNT_6ParamsE:
        .type           _ZN7cutlass13device_kernelINS_4gemm6kernel13GemmUniversalIN4cute5tupleIJiiiiEEENS1_10collective13CollectiveMmaINS1_34MainloopSm90TmaGmmaWarpSpecializedILi3ENS5_IJNS4_1CILi2EEENSA_ILi1EEESC_EEENS1_35KernelTmaWarpSpecializedCooperativeEEENS5_IJNSA_ILi128EEESG_NSA_ILi32EEEEEENS_10tfloat32_tENS5_IJlSC_lEEESJ_SK_NS4_8TiledMMAINS4_8MMA_AtomIJNS4_4SM904GMMA30MMA_64x128x8_F32TF32TF32_SS_TNILNSO_7ScaleInE1ELSQ_1EEEEEENS4_6LayoutISD_NS5_IJSC_NSA_ILi0EEESU_EEEEENS5_IJNS4_10UnderscoreESX_SX_EEEEENS4_13SM90_TMA_LOADENS4_14ComposedLayoutINS4_7SwizzleILi3ELi4ELi3EEENS4_18smem_ptr_flag_bitsILi32EEENST_INS5_IJNSA_ILi8EEESH_EEENS5_IJSH_SC_EEEEEEEvNS4_8identityENS4_23SM90_TMA_LOAD_MULTICASTES1A_vS1B_EENS_8epilogue10collective6detail29Sm90TmaWarpSpecializedAdapterINS1F_15DefaultEpilogueISJ_SK_SK_NS1E_6thread17LinearCombinationISJ_Li1EffLNS1J_9ScaleType4KindE0ELNS_15FloatRoundStyleE2ESJ_EENS1_15EpilogueDefaultEEEEEvvEEEEvNT_6ParamsE,@function
        .size           _ZN7cutlass13device_kernelINS_4gemm6kernel13GemmUniversalIN4cute5tupleIJiiiiEEENS1_10collective13CollectiveMmaINS1_34MainloopSm90TmaGmmaWarpSpecializedILi3ENS5_IJNS4_1CILi2EEENSA_ILi1EEESC_EEENS1_35KernelTmaWarpSpecializedCooperativeEEENS5_IJNSA_ILi128EEESG_NSA_ILi32EEEEEENS_10tfloat32_tENS5_IJlSC_lEEESJ_SK_NS4_8TiledMMAINS4_8MMA_AtomIJNS4_4SM904GMMA30MMA_64x128x8_F32TF32TF32_SS_TNILNSO_7ScaleInE1ELSQ_1EEEEEENS4_6LayoutISD_NS5_IJSC_NSA_ILi0EEESU_EEEEENS5_IJNS4_10UnderscoreESX_SX_EEEEENS4_13SM90_TMA_LOADENS4_14ComposedLayoutINS4_7SwizzleILi3ELi4ELi3EEENS4_18smem_ptr_flag_bitsILi32EEENST_INS5_IJNSA_ILi8EEESH_EEENS5_IJSH_SC_EEEEEEEvNS4_8identityENS4_23SM90_TMA_LOAD_MULTICASTES1A_vS1B_EENS_8epilogue10collective6detail29Sm90TmaWarpSpecializedAdapterINS1F_15DefaultEpilogueISJ_SK_SK_NS1E_6thread17LinearCombinationISJ_Li1EffLNS1J_9ScaleType4KindE0ELNS_15FloatRoundStyleE2ESJ_EENS1_15EpilogueDefaultEEEEEvvEEEEvNT_6ParamsE,(.L_x_195 - _ZN7cutlass13device_kernelINS_4gemm6kernel13GemmUniversalIN4cute5tupleIJiiiiEEENS1_10collective13CollectiveMmaINS1_34MainloopSm90TmaGmmaWarpSpecializedILi3ENS5_IJNS4_1CILi2EEENSA_ILi1EEESC_EEENS1_35KernelTmaWarpSpecializedCooperativeEEENS5_IJNSA_ILi128EEESG_NSA_ILi32EEEEEENS_10tfloat32_tENS5_IJlSC_lEEESJ_SK_NS4_8TiledMMAINS4_8MMA_AtomIJNS4_4SM904GMMA30MMA_64x128x8_F32TF32TF32_SS_TNILNSO_7ScaleInE1ELSQ_1EEEEEENS4_6LayoutISD_NS5_IJSC_NSA_ILi0EEESU_EEEEENS5_IJNS4_10UnderscoreESX_SX_EEEEENS4_13SM90_TMA_LOADENS4_14ComposedLayoutINS4_7SwizzleILi3ELi4ELi3EEENS4_18smem_ptr_flag_bitsILi32EEENST_INS5_IJNSA_ILi8EEESH_EEENS5_IJSH_SC_EEEEEEEvNS4_8identityENS4_23SM90_TMA_LOAD_MULTICASTES1A_vS1B_EENS_8epilogue10collective6detail29Sm90TmaWarpSpecializedAdapterINS1F_15DefaultEpilogueISJ_SK_SK_NS1E_6thread17LinearCombinationISJ_Li1EffLNS1J_9ScaleType4KindE0ELNS_15FloatRoundStyleE2ESJ_EENS1_15EpilogueDefaultEEEEEvvEEEEvNT_6ParamsE)
        .other          _ZN7cutlass13device_kernelINS_4gemm6kernel13GemmUniversalIN4cute5tupleIJiiiiEEENS1_10collective13CollectiveMmaINS1_34MainloopSm90TmaGmmaWarpSpecializedILi3ENS5_IJNS4_1CILi2EEENSA_ILi1EEESC_EEENS1_35KernelTmaWarpSpecializedCooperativeEEENS5_IJNSA_ILi128EEESG_NSA_ILi32EEEEEENS_10tfloat32_tENS5_IJlSC_lEEESJ_SK_NS4_8TiledMMAINS4_8MMA_AtomIJNS4_4SM904GMMA30MMA_64x128x8_F32TF32TF32_SS_TNILNSO_7ScaleInE1ELSQ_1EEEEEENS4_6LayoutISD_NS5_IJSC_NSA_ILi0EEESU_EEEEENS5_IJNS4_10UnderscoreESX_SX_EEEEENS4_13SM90_TMA_LOADENS4_14ComposedLayoutINS4_7SwizzleILi3ELi4ELi3EEENS4_18smem_ptr_flag_bitsILi32EEENST_INS5_IJNSA_ILi8EEESH_EEENS5_IJSH_SC_EEEEEEEvNS4_8identityENS4_23SM90_TMA_LOAD_MULTICASTES1A_vS1B_EENS_8epilogue10collective6detail29Sm90TmaWarpSpecializedAdapterINS1F_15DefaultEpilogueISJ_SK_SK_NS1E_6thread17LinearCombinationISJ_Li1EffLNS1J_9ScaleType4KindE0ELNS_15FloatRoundStyleE2ESJ_EENS1_15EpilogueDefaultEEEEEvvEEEEvNT_6ParamsE,@"STO_CUDA_ENTRY STV_DEFAULT"
_ZN7cutlass13device_kernelINS_4gemm6kernel13GemmUniversalIN4cute5tupleIJiiiiEEENS1_10collective13CollectiveMmaINS1_34MainloopSm90TmaGmmaWarpSpecializedILi3ENS5_IJNS4_1CILi2EEENSA_ILi1EEESC_EEENS1_35KernelTmaWarpSpecializedCooperativeEEENS5_IJNSA_ILi128EEESG_NSA_ILi32EEEEEENS_10tfloat32_tENS5_IJlSC_lEEESJ_SK_NS4_8TiledMMAINS4_8MMA_AtomIJNS4_4SM904GMMA30MMA_64x128x8_F32TF32TF32_SS_TNILNSO_7ScaleInE1ELSQ_1EEEEEENS4_6LayoutISD_NS5_IJSC_NSA_ILi0EEESU_EEEEENS5_IJNS4_10UnderscoreESX_SX_EEEEENS4_13SM90_TMA_LOADENS4_14ComposedLayoutINS4_7SwizzleILi3ELi4ELi3EEENS4_18smem_ptr_flag_bitsILi32EEENST_INS5_IJNSA_ILi8EEESH_EEENS5_IJSH_SC_EEEEEEEvNS4_8identityENS4_23SM90_TMA_LOAD_MULTICASTES1A_vS1B_EENS_8epilogue10collective6detail29Sm90TmaWarpSpecializedAdapterINS1F_15DefaultEpilogueISJ_SK_SK_NS1E_6thread17LinearCombinationISJ_Li1EffLNS1J_9ScaleType4KindE0ELNS_15FloatRoundStyleE2ESJ_EENS1_15EpilogueDefaultEEEEEvvEEEEvNT_6ParamsE:
[----:B------:R-:W0:Y:S01]  /*0000*/  LDC R1, c[0x0][0x28] ;  /* 0x00000a00ff017b82 */ /* 0x000e220000000800 */
[----:B------:R-:W1:Y:S01]  /*0010*/  S2R R95, SR_TID.X ;  /* 0x00000000005f7919 */ /* 0x000e620000002100 */
[----:B------:R-:W-:Y:S01]  /*0020*/  ELECT P0, URZ, PT ;  /* 0x00000000003f782f */ /* 0x000fe20003800000 */
[----:B------:R-:W-:Y:S01]  /*0030*/  BSSY B0, `(.L_x_0) ;  /* 0x000000f000007945 */ /* 0x000fe20003800000 */
[--C-:B-1----:R-:W-:Y:S02]  /*0040*/  SHF.R.U32.HI R0, RZ, 0x5, R95.reuse ;  /* 0x00000005ff007819 */ /* 0x102fe4000001165f */
[----:B------:R-:W-:-:S03]  /*0050*/  SHF.R.U32.HI R7, RZ, 0x7, R95 ;  /* 0x00000007ff077819 */ /* 0x000fc6000001165f */
[----:B------:R-:W1:Y:S04]  /*0060*/  SHFL.IDX PT, R3, R0, RZ, 0x1f ;  /* 0x00001fff00037589 */ /* 0x000e6800000e0000 */
[----:B------:R2:W3:Y:S01]  /*0070*/  SHFL.IDX PT, R2, R7, RZ, 0x1f ;  /* 0x00001fff07027589 */ /* 0x0004e200000e0000 */
[----:B-1----:R-:W-:-:S13]  /*0080*/  ISETP.NE.OR P0, PT, R3, RZ, !P0 ;  /* 0x000000ff0300720c */ /* 0x002fda0004705670 */
[----:B0-23--:R-:W-:Y:S05]  /*0090*/  @P0 BRA `(.L_x_1) ;  /* 0x0000000000200947 */ /* 0x00dfea0003800000 */
[----:B------:R-:W-:Y:S02]  /*00a0*/  ULDC.64 UR4, c[0x0][0x198] ;  /* 0x0000660000047ab9 */ /* 0x000fe40000000a00 */
[----:B------:R-:W-:Y:S02]  /*00b0*/  UIADD3 UR6, UP0, UR4, 0xf0, URZ ;  /* 0x000000f004067890 */ /* 0x000fe4000ff1e03f */
[----:B------:R-:W-:Y:S02]  /*00c0*/  UIADD3 UR4, UP1, UR4, 0x1f0, URZ ;  /* 0x000001f004047890 */ /* 0x000fe4000ff3e03f */
[----:B------:R-:W-:Y:S02]  /*00d0*/  UIADD3.X UR7, URZ, UR5, URZ, UP0, !UPT ;  /* 0x000000053f077290 */ /* 0x000fe400087fe43f */
[----:B------:R-:W-:-:S07]  /*00e0*/  UIADD3.X UR5, URZ, UR5, URZ, UP1, !UPT ;  /* 0x000000053f057290 */ /* 0x000fce0008ffe43f */
[----:B------:R0:W-:Y:S02]  /*00f0*/  UTMACCTL.PF [UR6] ;  /* 0x00000000060079b9 */ /* 0x0001e40008040000 */
[----:B------:R0:W-:Y:S02]  /*0100*/  UTMACCTL.PF [UR4] ;  /* 0x00000000040079b9 */ /* 0x0001e40008040000 */
[----:B0-----:R-:W-:Y:S01]  /*0110*/  NOP ;  /* 0x0000000000007918 */ /* 0x001fe20000000000 */
.L_x_1:
[----:B------:R-:W-:Y:S05]  /*0120*/  BSYNC B0 ;  /* 0x0000000000007941 */ /* 0x000fea0003800000 */
.L_x_0:
[----:B------:R-:W0:Y:S02]  /*0130*/  SHFL.IDX PT, R5, R0, RZ, 0x1f ;  /* 0x00001fff00057589 */ /* 0x000e2400000e0000 */
[----:B0-----:R-:W-:-:S13]  /*0140*/  ISETP.NE.AND P0, PT, R5, RZ, PT ;  /* 0x000000ff0500720c */ /* 0x001fda0003f05270 */
[----:B------:R-:W-:Y:S05]  /*0150*/  @P0 BRA `(.L_x_2) ;  /* 0x0000000000500947 */ /* 0x000fea0003800000 */
[----:B------:R-:W0:Y:S01]  /*0160*/  S2UR UR8, SR_CgaCtaId ;  /* 0x00000000000879c3 */ /* 0x000e220000008800 */
[----:B------:R-:W-:Y:S01]  /*0170*/  UMOV UR4, 0x400 ;  /* 0x0000040000047882 */ /* 0x000fe20000000000 */
[----:B------:R-:W-:Y:S01]  /*0180*/  UMOV UR5, 0x1 ;  /* 0x0000000100057882 */ /* 0x000fe20000000000 */
[----:B------:R-:W-:Y:S01]  /*0190*/  UMOV UR6, 0x4 ;  /* 0x0000000400067882 */ /* 0x000fe20000000000 */
[----:B------:R-:W-:Y:S01]  /*01a0*/  ELECT P0, URZ, PT ;  /* 0x00000000003f782f */ /* 0x000fe20003800000 */
[----:B------:R-:W-:-:S04]  /*01b0*/  UIADD3 UR6, -UR6, 0x100000, URZ ;  /* 0x0010000006067890 */ /* 0x000fc8000fffe13f */
[----:B------:R-:W-:Y:S02]  /*01c0*/  USHF.L.U32 UR7, UR6, 0xb, URZ ;  /* 0x0000000b06077899 */ /* 0x000fe4000800063f */
[----:B------:R-:W-:Y:S02]  /*01d0*/  USHF.L.U32 UR6, UR6, 0x1, URZ ;  /* 0x0000000106067899 */ /* 0x000fe4000800063f */
[----:B0-----:R-:W-:Y:S02]  /*01e0*/  ULEA UR8, UR8, UR4, 0x18 ;  /* 0x0000000408087291 */ /* 0x001fe4000f8ec03f */
[----:B------:R-:W-:-:S04]  /*01f0*/  UIADD3 UR4, -UR5, 0x100000, URZ ;  /* 0x0010000005047890 */ /* 0x000fc8000fffe13f */
[----:B------:R-:W-:Y:S02]  /*0200*/  USHF.L.U32 UR5, UR4, 0xb, URZ ;  /* 0x0000000b04057899 */ /* 0x000fe4000800063f */
[----:B------:R-:W-:Y:S01]  /*0210*/  USHF.L.U32 UR4, UR4, 0x1, URZ ;  /* 0x0000000104047899 */ /* 0x000fe2000800063f */
[----:B------:R-:W0:Y:S11]  /*0220*/  FENCE.VIEW.ASYNC.S ;  /* 0x00000000000073c6 */ /* 0x000e360000000000 */
[----:B0-----:R0:W1:Y:S01]  /*0230*/  SYNCS.EXCH.64 URZ, [UR8], UR4 ;  /* 0x00000004083f75b2 */ /* 0x0010620008000100 */
[----:B------:R0:W2:Y:S01]  /*0240*/  SYNCS.EXCH.64 URZ, [UR8+0x18], UR6 ;  /* 0x00001806083f75b2 */ /* 0x0000a20008000100 */
[----:B------:R0:W3:Y:S01]  /*0250*/  SYNCS.EXCH.64 URZ, [UR8+0x8], UR4 ;  /* 0x00000804083f75b2 */ /* 0x0000e20008000100 */
[----:B------:R0:W4:Y:S01]  /*0260*/  SYNCS.EXCH.64 URZ, [UR8+0x20], UR6 ;  /* 0x00002006083f75b2 */ /* 0x0001220008000100 */
[----:B------:R0:W0:Y:S01]  /*0270*/  SYNCS.EXCH.64 URZ, [UR8+0x10], UR4 ;  /* 0x00001004083f75b2 */ /* 0x0000220008000100 */
[----:B------:R0:W0:Y:S01]  /*0280*/  SYNCS.EXCH.64 URZ, [UR8+0x28], UR6 ;  /* 0x00002806083f75b2 */ /* 0x0000220008000100 */
[----:B------:R-:W-:Y:S01]  /*0290*/  NOP ;  /* 0x0000000000007918 */ /* 0x000fe20000000000 */
.L_x_2:
[----:B------:R-:W-:Y:S01]  /*02a0*/  SHF.R.S32.HI R4, RZ, 0x1f, R95 ;  /* 0x0000001fff047819 */ /* 0x000fe2000001145f */
[----:B------:R-:W5:Y:S01]  /*02b0*/  SHFL.IDX PT, R0, R0, RZ, 0x1f ;  /* 0x00001fff00007589 */ /* 0x000f6200000e0000 */
[----:B0-----:R-:W0:Y:S01]  /*02c0*/  S2UR UR8, SR_CTAID.X ;  /* 0x00000000000879c3 */ /* 0x001e220000002500 */
[----:B------:R-:W-:Y:S02]  /*02d0*/  ELECT P0, URZ, PT ;  /* 0x00000000003f782f */ /* 0x000fe40003800000 */
[----:B------:R-:W-:Y:S01]  /*02e0*/  LEA.HI R4, R4, R95, RZ, 0x7 ;  /* 0x0000005f04047211 */ /* 0x000fe200078f38ff */
[----:B------:R-:W-:Y:S01]  /*02f0*/  ULDC UR4, c[0x0][0x150] ;  /* 0x0000540000047ab9 */ /* 0x000fe20000000800 */
[----:B------:R-:W-:Y:S01]  /*0300*/  SHF.R.S32.HI R6, RZ, 0x1f, R5 ;  /* 0x0000001fff067819 */ /* 0x000fe20000011405 */
[----:B------:R-:W-:Y:S01]  /*0310*/  NOP ;  /* 0x0000000000007918 */ /* 0x000fe20000000000 */
[----:B------:R-:W-:Y:S01]  /*0320*/  LOP3.LUT R4, R4, 0xffffff80, RZ, 0xc0, !PT ;  /* 0xffffff8004047812 */ /* 0x000fe200078ec0ff */
[----:B------:R-:W-:Y:S01]  /*0330*/  NOP ;  /* 0x0000000000007918 */ /* 0x000fe20000000000 */
[----:B------:R-:W-:Y:S01]  /*0340*/  LEA.HI R6, R6, R5, RZ, 0x2 ;  /* 0x0000000506067211 */ /* 0x000fe200078f10ff */
[----:B------:R-:W1:Y:S01]  /*0350*/  LDC R11, c[0x0][0x144] ;  /* 0x00005100ff0b7b82 */ /* 0x000e620000000800 */
[----:B------:R-:W-:Y:S01]  /*0360*/  IMAD.MOV.U32 R22, RZ, RZ, 0x1 ;  /* 0x00000001ff167424 */ /* 0x000fe200078e00ff */
[----:B------:R-:W-:Y:S01]  /*0370*/  ISETP.NE.AND P3, PT, R2, RZ, PT ;  /* 0x000000ff0200720c */ /* 0x000fe20003f65270 */
[----:B------:R-:W-:Y:S01]  /*0380*/  IMAD.IADD R8, R95, 0x1, -R4 ;  /* 0x000000015f087824 */ /* 0x000fe200078e0a04 */
[----:B------:R-:W-:Y:S01]  /*0390*/  LOP3.LUT R6, R6, 0x3ffffffc, RZ, 0xc0, !PT ;  /* 0x3ffffffc06067812 */ /* 0x000fe200078ec0ff */
[----:B------:R-:W2:Y:S03]  /*03a0*/  S2R R4, SR_CTAID.Y ;  /* 0x0000000000047919 */ /* 0x000ea60000002600 */
[----:B------:R-:W-:Y:S01]  /*03b0*/  SHF.R.S32.HI R9, RZ, 0x1f, R8 ;  /* 0x0000001fff097819 */ /* 0x000fe20000011408 */
[----:B------:R-:W-:Y:S01]  /*03c0*/  IMAD.IADD R6, R5, 0x1, -R6 ;  /* 0x0000000105067824 */ /* 0x000fe200078e0a06 */
[----:B------:R-:W3:Y:S02]  /*03d0*/  LDC R13, c[0x0][0x140] ;  /* 0x00005000ff0d7b82 */ /* 0x000ee40000000800 */
[----:B------:R-:W-:-:S02]  /*03e0*/  LEA.HI R9, R9, R8, RZ, 0x3 ;  /* 0x0000000809097211 */ /* 0x000fc400078f18ff */
[----:B-----5:R-:W-:Y:S02]  /*03f0*/  ISETP.NE.OR P0, PT, R0, RZ, !P0 ;  /* 0x000000ff0000720c */ /* 0x020fe40004705670 */
[--C-:B------:R-:W-:Y:S02]  /*0400*/  SHF.R.S32.HI R0, RZ, 0x3, R9.reuse ;  /* 0x00000003ff007819 */ /* 0x100fe40000011409 */
[----:B0-----:R-:W-:Y:S02]  /*0410*/  I2FP.F32.U32 R10, UR8 ;  /* 0x00000008000a7c45 */ /* 0x001fe40008201000 */
[----:B------:R-:W-:-:S03]  /*0420*/  SHF.R.S32.HI R9, RZ, 0x1f, R9 ;  /* 0x0000001fff097819 */ /* 0x000fc60000011409 */
[----:B------:R-:W-:Y:S01]  /*0430*/  FMUL R10, R10, UR4 ;  /* 0x000000040a0a7c20 */ /* 0x000fe20008400000 */
[----:B------:R-:W-:Y:S01]  /*0440*/  LEA.HI R9, R9, R0, RZ, 0x2 ;  /* 0x0000000009097211 */ /* 0x000fe200078f10ff */
[----:B------:R-:W-:Y:S02]  /*0450*/  ULDC UR4, c[0x0][0x154] ;  /* 0x0000550000047ab9 */ /* 0x000fe40000000800 */
[----:B------:R-:W-:Y:S01]  /*0460*/  VOTEU.ALL UP0, P0 ;  /* 0x00000000003f7886 */ /* 0x000fe20000000000 */
[----:B------:R-:W-:Y:S01]  /*0470*/  LOP3.LUT R9, R9, 0xfffffffc, RZ, 0xc0, !PT ;  /* 0xfffffffc09097812 */ /* 0x000fe200078ec0ff */
[----:B------:R-:W0:Y:S01]  /*0480*/  F2I.U32.TRUNC.NTZ R10, R10 ;  /* 0x0000000a000a7305 */ /* 0x000e22000020f000 */
[----:B------:R-:W-:Y:S02]  /*0490*/  VOTEU.ALL UP1, P0 ;  /* 0x00000000003f7886 */ /* 0x000fe40000020000 */
[----:B------:R-:W5:Y:S01]  /*04a0*/  @!UP0 S2UR UR7, SR_CgaCtaId ;  /* 0x00000000000789c3 */ /* 0x000f620000008800 */
[----:B------:R-:W-:Y:S01]  /*04b0*/  IMAD.IADD R9, R0, 0x1, -R9 ;  /* 0x0000000100097824 */ /* 0x000fe200078e0a09 */
[----:B------:R-:W-:Y:S01]  /*04c0*/  SHF.R.S32.HI R0, RZ, 0x1f, R3 ;  /* 0x0000001fff007819 */ /* 0x000fe20000011403 */
[----:B------:R-:W-:Y:S01]  /*04d0*/  @!UP0 UMOV UR6, 0x400 ;  /* 0x0000040000068882 */ /* 0x000fe20000000000 */
[----:B---3--:R-:W-:Y:S01]  /*04e0*/  ISETP.EQ.U32.AND P2, PT, R13, 0x1, PT ;  /* 0x000000010d00780c */ /* 0x008fe20003f42070 */
[----:B------:R-:W-:Y:S01]  /*04f0*/  IMAD R19, R6, 0x4, R9 ;  /* 0x0000000406137824 */ /* 0x000fe200078e0209 */
[----:B--2---:R-:W-:-:S02]  /*0500*/  I2FP.F32.U32 R12, R4 ;  /* 0x00000004000c7245 */ /* 0x004fc40000201000 */
[----:B------:R-:W2:Y:S01]  /*0510*/  LDC R9, c[0x0][0x148] ;  /* 0x00005200ff097b82 */ /* 0x000ea20000000800 */
[----:B------:R-:W-:Y:S02]  /*0520*/  LEA.HI R0, R0, R3, RZ, 0x2 ;  /* 0x0000000300007211 */ /* 0x000fe400078f10ff */
[----:B------:R-:W-:Y:S01]  /*0530*/  LEA.HI R6, R19, R19, RZ, 0x1 ;  /* 0x0000001313067211 */ /* 0x000fe200078f08ff */
[----:B0-----:R-:W-:Y:S02]  /*0540*/  IMAD.MOV R14, RZ, RZ, -R10 ;  /* 0x000000ffff0e7224 */ /* 0x001fe400078e0a0a */
[----:B------:R-:W-:Y:S01]  /*0550*/  FMUL R12, R12, UR4 ;  /* 0x000000040c0c7c20 */ /* 0x000fe20008400000 */
[----:B------:R-:W-:Y:S01]  /*0560*/  LOP3.LUT R0, R0, 0xfffffffc, RZ, 0xc0, !PT ;  /* 0xfffffffc00007812 */ /* 0x000fe200078ec0ff */
[----:B------:R-:W-:Y:S01]  /*0570*/  UMOV UR4, 0x20 ;  /* 0x0000002000047882 */ /* 0x000fe20000000000 */
[----:B------:R-:W-:Y:S01]  /*0580*/  LOP3.LUT R10, R6, 0xfffffffe, RZ, 0xc0, !PT ;  /* 0xfffffffe060a7812 */ /* 0x000fe200078ec0ff */
[----:B-1----:R-:W-:Y:S01]  /*0590*/  IMAD R6, R11, R14, UR8 ;  /* 0x000000080b067e24 */ /* 0x002fe2000f8e020e */
[----:B------:R-:W-:-:S04]  /*05a0*/  @!UP0 UIADD3 UR4, -UR4, 0x100000, URZ ;  /* 0x0010000004048890 */ /* 0x000fc8000fffe13f */
[----:B------:R-:W-:Y:S02]  /*05b0*/  @!UP0 USHF.L.U32 UR5, UR4, 0xb, URZ ;  /* 0x0000000b04058899 */ /* 0x000fe4000800063f */
[----:B------:R-:W-:Y:S01]  /*05c0*/  @!UP0 USHF.L.U32 UR4, UR4, 0x1, URZ ;  /* 0x0000000104048899 */ /* 0x000fe2000800063f */
[----:B------:R-:W0:Y:S01]  /*05d0*/  F2I.U32.TRUNC.NTZ R12, R12 ;  /* 0x0000000c000c7305 */ /* 0x000e22000020f000 */
[----:B------:R-:W-:Y:S02]  /*05e0*/  IMAD.IADD R3, R3, 0x1, -R0 ;  /* 0x0000000103037824 */ /* 0x000fe400078e0a00 */
[C---:B------:R-:W-:Y:S02]  /*05f0*/  IMAD.IADD R11, R19.reuse, 0x1, -R10 ;  /* 0x00000001130b7824 */ /* 0x040fe400078e0a0a */
[----:B------:R-:W-:Y:S01]  /*0600*/  IMAD.SHL.U32 R10, R19, 0x4, RZ ;  /* 0x00000004130a7824 */ /* 0x000fe200078e00ff */
[----:B-----5:R-:W-:Y:S01]  /*0610*/  @!UP0 ULEA UR6, UR7, UR6, 0x18 ;  /* 0x0000000607068291 */ /* 0x020fe2000f8ec03f */
[----:B------:R-:W-:Y:S01]  /*0620*/  ISETP.NE.AND P1, PT, R3, 0x3, PT ;  /* 0x000000030300780c */ /* 0x000fe20003f25270 */
[----:B------:R-:W-:Y:S01]  /*0630*/  VOTEU.ALL UP0, P0 ;  /* 0x00000000003f7886 */ /* 0x000fe20000000000 */
[----:B------:R-:W-:-:S02]  /*0640*/  ISETP.NE.AND P4, PT, R11, R6, PT ;  /* 0x000000060b00720c */ /* 0x000fc40003f85270 */
[----:B------:R-:W-:Y:S02]  /*0650*/  LOP3.LUT R19, R19, 0xc, R10, 0x78, !PT ;  /* 0x0000000c13137812 */ /* 0x000fe400078e780a */
[----:B------:R-:W-:Y:S01]  /*0660*/  LOP3.LUT P0, RZ, R8, 0x7, RZ, 0xc0, !PT ;  /* 0x0000000708ff7812 */ /* 0x000fe2000780c0ff */
[C---:B------:R-:W-:Y:S01]  /*0670*/  VIADD R8, R2.reuse, 0xffffffff ;  /* 0xffffffff02087836 */ /* 0x040fe20000000000 */
[----:B------:R-:W-:Y:S01]  /*0680*/  ISETP.EQ.OR P1, PT, R3, RZ, !P1 ;  /* 0x000000ff0300720c */ /* 0x000fe20004f22670 */
[----:B0-----:R-:W-:Y:S01]  /*0690*/  IMAD.MOV R23, RZ, RZ, -R12 ;  /* 0x000000ffff177224 */ /* 0x001fe200078e0a0c */
[----:B------:R-:W-:Y:S01]  /*06a0*/  ISETP.LT.U32.AND P0, PT, R19, 0x2, !P0 ;  /* 0x000000021300780c */ /* 0x000fe20004701070 */
[----:B------:R-:W0:Y:S02]  /*06b0*/  FENCE.VIEW.ASYNC.S ;  /* 0x00000000000073c6 */ /* 0x000e240000000000 */
[----:B0-----:R0:W1:Y:S01]  /*06c0*/  @!UP0 SYNCS.EXCH.64 URZ, [UR6+0x40], UR4 ;  /* 0x00004004063f85b2 */ /* 0x0010620008000100 */
[----:B------:R-:W-:Y:S01]  /*06d0*/  ISETP.EQ.AND P1, PT, R2, RZ, P1 ;  /* 0x000000ff0200720c */ /* 0x000fe20000f22270 */
[----:B--2---:R-:W-:Y:S01]  /*06e0*/  IMAD R11, R9, R23, R4 ;  /* 0x00000017090b7224 */ /* 0x004fe200078e0204 */
[----:B------:R-:W-:-:S02]  /*06f0*/  ISETP.GE.U32.AND P6, PT, R8, 0x2, PT ;  /* 0x000000020800780c */ /* 0x000fc40003fc6070 */
[----:B------:R-:W-:Y:S02]  /*0700*/  @P4 LEA.HI R0, R19, R19, RZ, 0x1 ;  /* 0x0000001313004211 */ /* 0x000fe400078f08ff */
[----:B------:R-:W-:Y:S02]  /*0710*/  SEL R18, RZ, 0x1, !P1 ;  /* 0x00000001ff127807 */ /* 0x000fe40004800000 */
[----:B------:R-:W-:Y:S02]  /*0720*/  @P4 SHF.R.S32.HI R0, RZ, 0x1, R0 ;  /* 0x00000001ff004819 */ /* 0x000fe40000011400 */
[----:B------:R-:W-:Y:S02]  /*0730*/  SEL R18, R18, 0x2, P6 ;  /* 0x0000000212127807 */ /* 0x000fe40003000000 */
[----:B------:R-:W-:Y:S02]  /*0740*/  @P4 ISETP.NE.AND P5, PT, R0, R11, PT ;  /* 0x0000000b0000420c */ /* 0x000fe40003fa5270 */
[----:B------:R-:W-:Y:S01]  /*0750*/  SEL R11, RZ, 0x1, !P0 ;  /* 0x00000001ff0b7807 */ /* 0x000fe20004000000 */
[----:B------:R0:W2:Y:S01]  /*0760*/  @!UP1 SYNCS.EXCH.64 URZ, [UR6+0x48], UR4 ;  /* 0x00004804063f95b2 */ /* 0x0000a20008000100 */
[----:B------:R-:W-:Y:S01]  /*0770*/  @P4 SEL R22, RZ, 0x1, P5 ;  /* 0x00000001ff164807 */ /* 0x000fe20002800000 */
[----:B------:R-:W-:Y:S01]  /*0780*/  NOP ;  /* 0x0000000000007918 */ /* 0x000fe20000000000 */
[----:B------:R-:W-:-:S02]  /*0790*/  LOP3.LUT R0, R95, 0x7f, RZ, 0xc0, !PT ;  /* 0x0000007f5f007812 */ /* 0x000fc400078ec0ff */
[----:B------:R-:W-:Y:S01]  /*07a0*/  LOP3.LUT R22, R22, R11, RZ, 0xc0, !PT ;  /* 0x0000000b16167212 */ /* 0x000fe200078ec0ff */
[----:B01----:R-:W-:Y:S06]  /*07b0*/  @!P2 BRA `(.L_x_3) ;  /* 0x000000000008a947 */ /* 0x003fec0003800000 */
[----:B--2-4-:R-:W-:Y:S01]  /*07c0*/  UCGABAR_ARV ;  /* 0x00000000000079c7 */ /* 0x014fe20008000000 */
[----:B------:R-:W-:Y:S05]  /*07d0*/  BRA `(.L_x_4) ;  /* 0x0000000000047947 */ /* 0x000fea0003800000 */
.L_x_3:
[----:B--2-4-:R-:W-:Y:S01]  /*07e0*/  NOP ;  /* 0x0000000000007918 */ /* 0x014fe20000000000 */
.L_x_4:
[----:B------:R-:W0:Y:S01]  /*07f0*/  LDC R2, c[0x0][0x65c] ;  /* 0x00019700ff027b82 */ /* 0x000e220000000800 */
[----:B------:R-:W-:Y:S02]  /*0800*/  IMAD.U32 R10, RZ, RZ, UR8 ;  /* 0x00000008ff0a7e24 */ /* 0x000fe4000f8e00ff */
[----:B------:R-:W-:Y:S01]  /*0810*/  IMAD.MOV.U32 R11, RZ, RZ, RZ ;  /* 0x000000ffff0b7224 */ /* 0x000fe200078e00ff */
[----:B0-----:R-:W-:-:S04]  /*0820*/  ISETP.NE.AND P1, PT, R2, 0x1, PT ;  /* 0x000000010200780c */ /* 0x001fc80003f25270 */
[----:B------:R-:W-:-:S09]  /*0830*/  P2R R5, PR, RZ, 0x2 ;  /* 0x00000002ff057803 */ /* 0x000fd20000000000 */
[----:B------:R-:W0:Y:S01]  /*0840*/  @P1 LDC R17, c[0x0][0x10] ;  /* 0x00000400ff111b82 */ /* 0x000e220000000800 */
[----:B------:R-:W-:Y:S02]  /*0850*/  @P1 IMAD.MOV.U32 R5, RZ, RZ, RZ ;  /* 0x000000ffff051224 */ /* 0x000fe400078e00ff */
[----:B------:R-:W-:-:S05]  /*0860*/  @P1 IMAD.MOV.U32 R15, RZ, RZ, RZ ;  /* 0x000000ffff0f1224 */ /* 0x000fca00078e00ff */
[----:B------:R-:W1:Y:S01]  /*0870*/  @!P1 LDC R13, c[0x0][0xc] ;  /* 0x00000300ff0d9b82 */ /* 0x000e620000000800 */
[----:B------:R-:W-:Y:S01]  /*0880*/  ULDC UR4, c[0x0][0xc] ;  /* 0x0000030000047ab9 */ /* 0x000fe20000000800 */
[----:B------:R-:W-:Y:S01]  /*0890*/  ULDC UR5, c[0x0][0x10] ;  /* 0x0000040000057ab9 */ /* 0x000fe20000000800 */
[----:B------:R-:W-:Y:S01]  /*08a0*/  ULDC UR6, c[0x0][0x14] ;  /* 0x0000050000067ab9 */ /* 0x000fe20000000800 */
[----:B------:R-:W-:-:S04]  /*08b0*/  UIMAD.WIDE.U32 UR4, UR4, UR5, URZ ;  /* 0x00000005040472a5 */ /* 0x000fc8000f8e003f */
[----:B------:R-:W-:Y:S02]  /*08c0*/  UIMAD.WIDE.U32 UR36, UR4, UR6, URZ ;  /* 0x00000006042472a5 */ /* 0x000fe4000f8e003f */
[----:B------:R-:W-:-:S04]  /*08d0*/  UIMAD UR42, UR5, UR6, URZ ;  /* 0x00000006052a72a4 */ /* 0x000fc8000f8e023f */
[----:B------:R-:W-:Y:S01]  /*08e0*/  UIADD3 UR42, UR37, UR42, URZ ;  /* 0x0000002a252a7290 */ /* 0x000fe2000fffe03f */
[----:B0-----:R-:W-:-:S04]  /*08f0*/  @P1 IMAD.WIDE.U32 R16, R17, UR8, R4 ;  /* 0x0000000811101c25 */ /* 0x001fc8000f8e0004 */
[----:B------:R-:W-:Y:S02]  /*0900*/  @P1 IMAD.IADD R17, R17, 0x1, R15 ;  /* 0x0000000111111824 */ /* 0x000fe400078e020f */
[----:B-1----:R-:W-:-:S04]  /*0910*/  @!P1 IMAD.WIDE.U32 R10, R4, R13, R10 ;  /* 0x0000000d040a9225 */ /* 0x002fc800078e000a */
[----:B------:R-:W-:Y:S02]  /*0920*/  @!P1 IMAD.MOV.U32 R16, RZ, RZ, R10 ;  /* 0x000000ffff109224 */ /* 0x000fe400078e000a */
[----:B------:R-:W-:Y:S01]  /*0930*/  @!P1 IMAD.MOV.U32 R17, RZ, RZ, R11 ;  /* 0x000000ffff119224 */ /* 0x000fe200078e000b */
[----:B------:R-:W-:Y:S06]  /*0940*/  @!P2 BRA `(.L_x_5) ;  /* 0x00000000000ca947 */ /* 0x000fec0003800000 */
[----:B------:R-:W-:Y:S01]  /*0950*/  UCGABAR_WAIT ;  /* 0x0000000000007dc7 */ /* 0x000fe20008000000 */
[----:B------:R-:W-:Y:S01]  /*0960*/  CCTL.IVALL ;  /* 0x00000000ff00798f */ /* 0x000fe20002000000 */
[----:B------:R-:W-:Y:S05]  /*0970*/  BRA `(.L_x_6) ;  /* 0x0000000000047947 */ /* 0x000fea0003800000 */
.L_x_5:
[----:B------:R-:W-:Y:S06]  /*0980*/  BAR.SYNC.DEFER_BLOCKING 0x0 ;  /* 0x0000000000007b1d */ /* 0x000fec0000010000 */
.L_x_6:
[----:B------:R-:W-:Y:S05]  /*0990*/  @!P3 BRA `(.L_x_7) ;  /* 0x0000005c009cb947 */ /* 0x000fea0003800000 */
[----:B------:R-:W-:-:S13]  /*09a0*/  ISETP.GT.U32.AND P0, PT, R8, 0x1, PT ;  /* 0x000000010800780c */ /* 0x000fda0003f04070 */
[----:B------:R-:W-:Y:S05]  /*09b0*/  @P0 EXIT ;  /* 0x000000000000094d */ /* 0x000fea0003800000 */
[----:B------:R-:W-:Y:S01]  /*09c0*/  ULDC.64 UR4, c[0x0][0x650] ;  /* 0x0001940000047ab9 */ /* 0x000fe20000000a00 */
[----:B------:R-:W-:Y:S01]  /*09d0*/  PRMT R3, RZ, 0x7610, R3 ;  /* 0x00007610ff037816 */ /* 0x000fe20000000003 */
[----:B------:R-:W-:Y:S01]  /*09e0*/  IMAD.MOV.U32 R103, RZ, RZ, -0x1 ;  /* 0xffffffffff677424 */ /* 0x000fe200078e00ff */
[----:B------:R-:W-:Y:S01]  /*09f0*/  ISETP.GE.U32.AND P0, PT, R16, UR4, PT ;  /* 0x0000000410007c0c */ /* 0x000fe2000bf06070 */
[----:B------:R-:W-:Y:S02]  /*0a00*/  IMAD.MOV.U32 R100, RZ, RZ, -0x1 ;  /* 0xffffffffff647424 */ /* 0x000fe400078e00ff */
[----:B------:R-:W-:Y:S01]  /*0a10*/  IMAD.MOV.U32 R101, RZ, RZ, -0x1 ;  /* 0xffffffffff657424 */ /* 0x000fe200078e00ff */
[----:B------:R-:W-:-:S13]  /*0a20*/  ISETP.GE.U32.AND.EX P0, PT, R17, UR5, PT, P0 ;  /* 0x0000000511007c0c */ /* 0x000fda000bf06100 */
[----:B------:R-:W-:Y:S05]  /*0a30*/  @P0 BRA `(.L_x_8) ;  /* 0x0000000400280947 */ /* 0x000fea0003800000 */
[----:B------:R-:W0:Y:S01]  /*0a40*/  LDC.64 R24, c[0x0][0x628] ;  /* 0x00018a00ff187b82 */ /* 0x000e220000000a00 */
[----:B------:R-:W-:Y:S02]  /*0a50*/  IMAD.MOV.U32 R10, RZ, RZ, R16 ;  /* 0x000000ffff0a7224 */ /* 0x000fe400078e0010 */
[----:B------:R-:W-:-:S05]  /*0a60*/  IMAD.MOV.U32 R11, RZ, RZ, R17 ;  /* 0x000000ffff0b7224 */ /* 0x000fca00078e0011 */
[----:B------:R-:W1:Y:S08]  /*0a70*/  LDC R8, c[0x0][0x630] ;  /* 0x00018c00ff087b82 */ /* 0x000e700000000800 */
[----:B------:R-:W2:Y:S01]  /*0a80*/  LDC.64 R26, c[0x0][0x620] ;  /* 0x00018800ff1a7b82 */ /* 0x000ea20000000a00 */
[----:B0-----:R-:W-:-:S04]  /*0a90*/  ISETP.NE.U32.AND P0, PT, R24, RZ, PT ;  /* 0x000000ff1800720c */ /* 0x001fc80003f05070 */
[----:B------:R-:W-:-:S13]  /*0aa0*/  ISETP.NE.AND.EX P0, PT, R25, RZ, PT, P0 ;  /* 0x000000ff1900720c */ /* 0x000fda0003f05300 */
[----:B-12---:R-:W-:Y:S05]  /*0ab0*/  @!P0 BRA `(.L_x_9) ;  /* 0x0000000000288947 */ /* 0x006fea0003800000 */
[----:B------:R-:W0:Y:S02]  /*0ac0*/  LDC R3, c[0x0][0x634] ;  /* 0x00018d00ff037b82 */ /* 0x000e240000000800 */
[----:B0-----:R-:W-:-:S05]  /*0ad0*/  IADD3 R3, P0, R16, R3, RZ ;  /* 0x0000000310037210 */ /* 0x001fca0007f1e0ff */
[----:B------:R-:W-:-:S04]  /*0ae0*/  IMAD.X R21, RZ, RZ, R17, P0 ;  /* 0x000000ffff157224 */ /* 0x000fc800000e0611 */
[----:B------:R-:W-:-:S04]  /*0af0*/  IMAD.WIDE.U32 R10, R21, R24, RZ ;  /* 0x00000018150a7225 */ /* 0x000fc800078e00ff */
[----:B------:R-:W-:-:S04]  /*0b00*/  IMAD.WIDE.U32 R12, P0, R3, R25, R10 ;  /* 0x00000019030c7225 */ /* 0x000fc8000780000a */
[----:B------:R-:W-:-:S04]  /*0b10*/  IMAD.WIDE.U32 R10, R3, R24, RZ ;  /* 0x00000018030a7225 */ /* 0x000fc800078e00ff */
[----:B------:R-:W-:Y:S01]  /*0b20*/  IMAD.X R15, RZ, RZ, RZ, P0 ;  /* 0x000000ffff0f7224 */ /* 0x000fe200000e06ff */
[----:B------:R-:W-:Y:S01]  /*0b30*/  IADD3 RZ, P0, R11, R12, RZ ;  /* 0x0000000c0bff7210 */ /* 0x000fe20007f1e0ff */
[----:B------:R-:W-:-:S04]  /*0b40*/  IMAD.MOV.U32 R14, RZ, RZ, R13 ;  /* 0x000000ffff0e7224 */ /* 0x000fc800078e000d */
[----:B------:R-:W-:-:S08]  /*0b50*/  IMAD.WIDE.U32.X R10, R21, R25, R14, P0 ;  /* 0x00000019150a7225 */ /* 0x000fd000000e040e */
.L_x_9:
[----:B------:R-:W0:Y:S01]  /*0b60*/  LDC.64 R30, c[0x0][0x640] ;  /* 0x00019000ff1e7b82 */ /* 0x000e220000000a00 */
[-CC-:B------:R-:W-:Y:S01]  /*0b70*/  SHF.R.U64 R101, R10, R8.reuse, R11.reuse ;  /* 0x000000080a657219 */ /* 0x180fe2000000120b */
[----:B------:R-:W-:Y:S01]  /*0b80*/  IMAD R29, R9, R23, R4 ;  /* 0x00000017091d7224 */ /* 0x000fe200078e0204 */
[----:B------:R-:W-:Y:S01]  /*0b90*/  SHF.R.U32.HI R3, RZ, R8, R11 ;  /* 0x00000008ff037219 */ /* 0x000fe2000001160b */
[----:B------:R-:W-:Y:S01]  /*0ba0*/  IMAD.MOV.U32 R23, RZ, RZ, 0x1 ;  /* 0x00000001ff177424 */ /* 0x000fe200078e00ff */
[----:B------:R-:W-:-:S03]  /*0bb0*/  IADD3 R5, P0, RZ, -R101, RZ ;  /* 0x80000065ff057210 */ /* 0x000fc60007f1e0ff */
[----:B------:R-:W1:Y:S02]  /*0bc0*/  LDC R12, c[0x0][0x618] ;  /* 0x00018600ff0c7b82 */ /* 0x000e640000000800 */
[----:B------:R-:W-:Y:S02]  /*0bd0*/  IMAD.X R3, RZ, RZ, ~R3, P0 ;  /* 0x000000ffff037224 */ /* 0x000fe400000e0e03 */
[----:B------:R-:W-:-:S04]  /*0be0*/  IMAD.WIDE.U32 R10, R5, R26, R16 ;  /* 0x0000001a050a7225 */ /* 0x000fc800078e0010 */
[----:B------:R-:W2:Y:S01]  /*0bf0*/  LDC R20, c[0x0][0x608] ;  /* 0x00018200ff147b82 */ /* 0x000ea20000000800 */
[----:B------:R-:W-:Y:S02]  /*0c00*/  IMAD R8, R3, R26, RZ ;  /* 0x0000001a03087224 */ /* 0x000fe400078e02ff */
[----:B------:R-:W-:Y:S02]  /*0c10*/  IMAD.MOV.U32 R3, RZ, RZ, -0x1 ;  /* 0xffffffffff037424 */ /* 0x000fe400078e00ff */
[----:B------:R-:W-:-:S03]  /*0c20*/  IMAD R5, R5, R27, R8 ;  /* 0x0000001b05057224 */ /* 0x000fc600078e0208 */
[----:B------:R-:W3:Y:S01]  /*0c30*/  LDC R28, c[0x0][0x658] ;  /* 0x00019600ff1c7b82 */ /* 0x000ee20000000800 */
[----:B------:R-:W-:Y:S01]  /*0c40*/  IMAD.IADD R5, R11, 0x1, R5 ;  /* 0x000000010b057824 */ /* 0x000fe200078e0205 */
[----:B0-----:R-:W-:-:S04]  /*0c50*/  ISETP.NE.U32.AND P0, PT, R30, RZ, PT ;  /* 0x000000ff1e00720c */ /* 0x001fc80003f05070 */
[----:B------:R-:W-:Y:S02]  /*0c60*/  ISETP.NE.AND.EX P0, PT, R31, RZ, PT, P0 ;  /* 0x000000ff1f00720c */ /* 0x000fe40003f05300 */
[----:B------:R-:W0:Y:S01]  /*0c70*/  LDC R24, c[0x0][0x600] ;  /* 0x00018000ff187b82 */ /* 0x000e220000000800 */
[-CC-:B-1----:R-:W-:Y:S02]  /*0c80*/  SHF.R.U64 R14, R10, R12.reuse, R5.reuse ;  /* 0x0000000c0a0e7219 */ /* 0x182fe40000001205 */
[----:B------:R-:W-:-:S05]  /*0c90*/  SHF.R.U32.HI R5, RZ, R12, R5 ;  /* 0x0000000cff057219 */ /* 0x000fca0000011605 */
[----:B------:R-:W1:Y:S01]  /*0ca0*/  LDC R15, c[0x0][0x648] ;  /* 0x00019200ff0f7b82 */ /* 0x000e620000000800 */
[-CC-:B--2---:R-:W-:Y:S02]  /*0cb0*/  SHF.R.U64 R27, R14, R20.reuse, R5.reuse ;  /* 0x000000140e1b7219 */ /* 0x184fe40000001205 */
[----:B------:R-:W-:-:S05]  /*0cc0*/  SHF.R.U32.HI R5, RZ, R20, R5 ;  /* 0x00000014ff057219 */ /* 0x000fca0000011605 */
[----:B------:R-:W2:Y:S01]  /*0cd0*/  LDC R21, c[0x0][0x638] ;  /* 0x00018e00ff157b82 */ /* 0x000ea20000000800 */
[-CC-:B---3--:R-:W-:Y:S02]  /*0ce0*/  SHF.R.U64 R20, R27, R28.reuse, R5.reuse ;  /* 0x0000001c1b147219 */ /* 0x188fe40000001205 */
[-C--:B------:R-:W-:Y:S02]  /*0cf0*/  SHF.L.U32 R3, R3, R28.reuse, RZ ;  /* 0x0000001c03037219 */ /* 0x080fe400000006ff */
[----:B------:R-:W-:Y:S01]  /*0d00*/  SHF.R.U32.HI R5, RZ, R28, R5 ;  /* 0x0000001cff057219 */ /* 0x000fe20000011605 */
[----:B------:R-:W-:Y:S01]  /*0d10*/  IMAD.MOV.U32 R4, RZ, RZ, R20 ;  /* 0x000000ffff047224 */ /* 0x000fe200078e0014 */
[----:B------:R-:W-:Y:S01]  /*0d20*/  LOP3.LUT R12, RZ, R3, RZ, 0x33, !PT ;  /* 0x00000003ff0c7212 */ /* 0x000fe200078e33ff */
[----:B------:R-:W3:Y:S01]  /*0d30*/  LDC R25, c[0x0][0x610] ;  /* 0x00018400ff197b82 */ /* 0x000ee20000000800 */
[----:B------:R-:W-:Y:S05]  /*0d40*/  @!P0 BRA `(.L_x_10) ;  /* 0x0000000000288947 */ /* 0x000fea0003800000 */
[----:B------:R-:W4:Y:S02]  /*0d50*/  LDC R3, c[0x0][0x64c] ;  /* 0x00019300ff037b82 */ /* 0x000f240000000800 */
[----:B----4-:R-:W-:-:S05]  /*0d60*/  IADD3 R3, P0, R20, R3, RZ ;  /* 0x0000000314037210 */ /* 0x010fca0007f1e0ff */
        /* <DEDUP_REMOVED lines=8> */
.L_x_10:
[----:B-1----:R-:W-:Y:S01]  /*0df0*/  SHF.R.U64 R4, R4, R15, R5 ;  /* 0x0000000f04047219 */ /* 0x002fe20000001205 */
[----:B0-----:R-:W-:Y:S01]  /*0e00*/  VIADD R5, R24, 0xffffffff ;  /* 0xffffffff18057836 */ /* 0x001fe20000000000 */
[----:B------:R-:W-:Y:S02]  /*0e10*/  SHF.L.U32 R3, R23, R28, RZ ;  /* 0x0000001c17037219 */ /* 0x000fe400000006ff */
[----:B------:R-:W-:Y:S01]  /*0e20*/  LOP3.LUT R12, R27, R12, RZ, 0xc0, !PT ;  /* 0x0000000c1b0c7212 */ /* 0x000fe200078ec0ff */
[----:B------:R-:W-:Y:S01]  /*0e30*/  IMAD.MOV R8, RZ, RZ, -R4 ;  /* 0x000000ffff087224 */ /* 0x000fe200078e0a04 */
[----:B------:R-:W-:Y:S02]  /*0e40*/  SEL R6, R6, R29, !P1 ;  /* 0x0000001d06067207 */ /* 0x000fe40004800000 */
[----:B------:R-:W-:Y:S01]  /*0e50*/  LOP3.LUT R5, R14, R5, RZ, 0xc0, !PT ;  /* 0x000000050e057212 */ /* 0x000fe200078ec0ff */
[----:B------:R-:W-:Y:S02]  /*0e60*/  IMAD R9, R3, R4, R12 ;  /* 0x0000000403097224 */ /* 0x000fe400078e020c */
[----:B--2---:R-:W-:-:S02]  /*0e70*/  IMAD R3, R8, R21, R20 ;  /* 0x0000001508037224 */ /* 0x004fc400078e0214 */
[----:B---3--:R-:W-:Y:S02]  /*0e80*/  IMAD R6, R9, R25, R6 ;  /* 0x0000001909067224 */ /* 0x008fe400078e0206 */
[----:B------:R-:W-:Y:S02]  /*0e90*/  IMAD R103, R3, R24, R5 ;  /* 0x0000001803677224 */ /* 0x000fe400078e0205 */
[----:B------:R-:W-:-:S03]  /*0ea0*/  IMAD.MOV.U32 R4, RZ, RZ, 0x1 ;  /* 0x00000001ff047424 */ /* 0x000fc600078e00ff */
[----:B------:R-:W-:Y:S02]  /*0eb0*/  SEL R100, R103, R6, !P1 ;  /* 0x0000000667647207 */ /* 0x000fe40004800000 */
[----:B------:R-:W-:Y:S02]  /*0ec0*/  PRMT R3, R4, 0x7610, R3 ;  /* 0x0000761004037816 */ /* 0x000fe40000000003 */
[----:B------:R-:W-:-:S07]  /*0ed0*/  SEL R103, R6, R103, !P1 ;  /* 0x0000006706677207 */ /* 0x000fce0004800000 */
.L_x_8:
[----:B------:R-:W-:-:S08]  /*0ee0*/  NOP ;  /* 0x0000000000007918 */ /* 0x000fd00000000000 */
[----:B------:R-:W0:Y:S02]  /*0ef0*/  USETMAXREG.TRY_ALLOC.CTAPOOL UP0, 0xe8 ;  /* 0x000000e8000079c8 */ /* 0x000e240008000600 */
[----:B0-----:R-:W-:-:S13]  /*0f00*/  PLOP3.LUT P0, PT, PT, PT, UP0, 0x80, 0x0 ;  /* 0x000000000000781c */ /* 0x001fda0003f0f008 */
[----:B------:R-:W-:Y:S05]  /*0f10*/  @!P0 BRA `(.L_x_8) ;  /* 0xfffffffc00f08947 */ /* 0x000fea000383ffff */
[----:B------:R-:W-:Y:S01]  /*0f20*/  ULDC.64 UR4, c[0x0][0x598] ;  /* 0x0001660000047ab9 */ /* 0x000fe20000000a00 */
[----:B------:R-:W-:Y:S01]  /*0f30*/  ULDC.64 UR38, c[0x0][0x208] ;  /* 0x0000820000267ab9 */ /* 0x000fe20000000a00 */
[----:B------:R-:W-:-:S04]  /*0f40*/  ISETP.NE.U32.AND P0, PT, RZ, UR4, PT ;  /* 0x00000004ff007c0c */ /* 0x000fc8000bf05070 */
[----:B------:R-:W-:-:S13]  /*0f50*/  ISETP.NE.AND.EX P0, PT, RZ, UR5, PT, P0 ;  /* 0x00000005ff007c0c */ /* 0x000fda000bf05300 */
[----:B------:R-:W-:Y:S05]  /*0f60*/  @!P0 BRA `(.L_x_11) ;  /* 0x00000000001c8947 */ /* 0x000fea0003800000 */
[----:B------:R-:W0:Y:S02]  /*0f70*/  LDC.64 R4, c[0x0][0x598] ;  /* 0x00016600ff047b82 */ /* 0x000e240000000a00 */
[----:B0-----:R-:W2:Y:S02]  /*0f80*/  LDG.E.64 R4, desc[UR38][R4.64] ;  /* 0x0000002604047981 */ /* 0x001ea4000c1e1b00 */
[----:B--2---:R-:W-:-:S04]  /*0f90*/  ISETP.NE.U32.AND P0, PT, R4, RZ, PT ;  /* 0x000000ff0400720c */ /* 0x004fc80003f05070 */
[----:B------:R-:W-:-:S13]  /*0fa0*/  ISETP.NE.AND.EX P0, PT, R5, RZ, PT, P0 ;  /* 0x000000ff0500720c */ /* 0x000fda0003f05300 */
[----:B------:R-:W-:Y:S05]  /*0fb0*/  @!P0 BRA `(.L_x_11) ;  /* 0x0000000000088947 */ /* 0x000fea0003800000 */
[----:B------:R0:W5:Y:S01]  /*0fc0*/  LD.E R23, desc[UR38][R4.64] ;  /* 0x0000002604177980 */ /* 0x000162000c101900 */
[----:B------:R-:W-:Y:S05]  /*0fd0*/  BRA `(.L_x_12) ;  /* 0x0000000000247947 */ /* 0x000fea0003800000 */
.L_x_11:
[----:B------:R-:W-:Y:S02]  /*0fe0*/  ULDC.64 UR4, c[0x0][0x588] ;  /* 0x0001620000047ab9 */ /* 0x000fe40000000a00 */
[----:B------:R-:W-:-:S04]  /*0ff0*/  ISETP.NE.U32.AND P0, PT, RZ, UR4, PT ;  /* 0x00000004ff007c0c */ /* 0x000fc8000bf05070 */
[----:B------:R-:W-:-:S13]  /*1000*/  ISETP.NE.AND.EX P0, PT, RZ, UR5, PT, P0 ;  /* 0x00000005ff007c0c */ /* 0x000fda000bf05300 */
[----:B------:R-:W-:Y:S05]  /*1010*/  @!P0 BRA `(.L_x_13) ;  /* 0x00000000000c8947 */ /* 0x000fea0003800000 */
[----:B------:R-:W0:Y:S02]  /*1020*/  LDC.64 R4, c[0x0][0x588] ;  /* 0x00016200ff047b82 */ /* 0x000e240000000a00 */
[----:B0-----:R1:W5:Y:S01]  /*1030*/  LDG.E R23, desc[UR38][R4.64] ;  /* 0x0000002604177981 */ /* 0x001362000c1e1900 */
[----:B------:R-:W-:Y:S05]  /*1040*/  BRA `(.L_x_12) ;  /* 0x0000000000087947 */ /* 0x000fea0003800000 */
.L_x_13:
[----:B------:R-:W-:Y:S02]  /*1050*/  ULDC UR4, c[0x0][0x580] ;  /* 0x0001600000047ab9 */ /* 0x000fe40000000800 */
[----:B------:R-:W-:-:S07]  /*1060*/  IMAD.U32 R23, RZ, RZ, UR4 ;  /* 0x00000004ff177e24 */ /* 0x000fce000f8e00ff */
.L_x_12:
[----:B------:R-:W-:Y:S02]  /*1070*/  ULDC.64 UR4, c[0x0][0x5a0] ;  /* 0x0001680000047ab9 */ /* 0x000fe40000000a00 */
[----:B------:R-:W-:-:S04]  /*1080*/  ISETP.NE.U32.AND P0, PT, RZ, UR4, PT ;  /* 0x00000004ff007c0c */ /* 0x000fc8000bf05070 */
[----:B------:R-:W-:-:S13]  /*1090*/  ISETP.NE.AND.EX P0, PT, RZ, UR5, PT, P0 ;  /* 0x00000005ff007c0c */ /* 0x000fda000bf05300 */
[----:B------:R-:W-:Y:S05]  /*10a0*/  @!P0 BRA `(.L_x_14) ;  /* 0x00000000001c8947 */ /* 0x000fea0003800000 */
[----:B01----:R-:W0:Y:S02]  /*10b0*/  LDC.64 R4, c[0x0][0x5a0] ;  /* 0x00016800ff047b82 */ /* 0x003e240000000a00 */
[----:B0-----:R-:W2:Y:S02]  /*10c0*/  LDG.E.64 R4, desc[UR38][R4.64] ;  /* 0x0000002604047981 */ /* 0x001ea4000c1e1b00 */
[----:B--2---:R-:W-:-:S04]  /*10d0*/  ISETP.NE.U32.AND P0, PT, R4, RZ, PT ;  /* 0x000000ff0400720c */ /* 0x004fc80003f05070 */
[----:B------:R-:W-:-:S13]  /*10e0*/  ISETP.NE.AND.EX P0, PT, R5, RZ, PT, P0 ;  /* 0x000000ff0500720c */ /* 0x000fda0003f05300 */
[----:B------:R-:W-:Y:S05]  /*10f0*/  @!P0 BRA `(.L_x_14) ;  /* 0x0000000000088947 */ /* 0x000fea0003800000 */
[----:B------:R0:W5:Y:S01]  /*1100*/  LD.E R90, desc[UR38][R4.64] ;  /* 0x00000026045a7980 */ /* 0x000162000c101900 */
[----:B------:R-:W-:Y:S05]  /*1110*/  BRA `(.L_x_15) ;  /* 0x0000000000247947 */ /* 0x000fea0003800000 */
.L_x_14:
[----:B------:R-:W-:Y:S02]  /*1120*/  ULDC.64 UR4, c[0x0][0x590] ;  /* 0x0001640000047ab9 */ /* 0x000fe40000000a00 */
[----:B------:R-:W-:-:S04]  /*1130*/  ISETP.NE.U32.AND P0, PT, RZ, UR4, PT ;  /* 0x00000004ff007c0c */ /* 0x000fc8000bf05070 */
[----:B------:R-:W-:-:S13]  /*1140*/  ISETP.NE.AND.EX P0, PT, RZ, UR5, PT, P0 ;  /* 0x00000005ff007c0c */ /* 0x000fda000bf05300 */
[----:B------:R-:W-:Y:S05]  /*1150*/  @!P0 BRA `(.L_x_16) ;  /* 0x00000000000c8947 */ /* 0x000fea0003800000 */
[----:B------:R-:W2:Y:S02]  /*1160*/  LDC.64 R90, c[0x0][0x590] ;  /* 0x00016400ff5a7b82 */ /* 0x000ea40000000a00 */
[----:B--2---:R2:W5:Y:S01]  /*1170*/  LDG.E R90, desc[UR38][R90.64] ;  /* 0x000000265a5a7981 */ /* 0x004562000c1e1900 */
[----:B------:R-:W-:Y:S05]  /*1180*/  BRA `(.L_x_15) ;  /* 0x0000000000087947 */ /* 0x000fea0003800000 */
.L_x_16:
[----:B------:R-:W-:Y:S02]  /*1190*/  ULDC UR4, c[0x0][0x584] ;  /* 0x0001610000047ab9 */ /* 0x000fe40000000800 */
[----:B------:R-:W-:-:S07]  /*11a0*/  IMAD.U32 R90, RZ, RZ, UR4 ;  /* 0x00000004ff5a7e24 */ /* 0x000fce000f8e00ff */
.L_x_15:
[----:B------:R-:W-:-:S13]  /*11b0*/  LOP3.LUT P0, RZ, R3, 0xff, RZ, 0xc0, !PT ;  /* 0x000000ff03ff7812 */ /* 0x000fda000780c0ff */
[----:B------:R-:W-:Y:S05]  /*11c0*/  @!P0 EXIT ;  /* 0x000000000000894d */ /* 0x000fea0003800000 */
[----:B------:R-:W3:Y:S01]  /*11d0*/  LDC R93, c[0x0][0x658] ;  /* 0x00019600ff5d7b82 */ /* 0x000ee20000000800 */
[----:B------:R-:W-:Y:S01]  /*11e0*/  LOP3.LUT R7, R7, 0x1, RZ, 0xc0, !PT ;  /* 0x0000000107077812 */ /* 0x000fe200078ec0ff */
[----:B------:R-:W-:Y:S01]  /*11f0*/  ULDC.64 UR6, c[0x0][0x288] ;  /* 0x0000a20000067ab9 */ /* 0x000fe20000000a00 */
[----:B------:R-:W-:Y:S01]  /*1200*/  SHF.R.U32.HI R3, RZ, 0x2, R95 ;  /* 0x00000002ff037819 */ /* 0x000fe2000001165f */
[----:B------:R-:W-:Y:S01]  /*1210*/  UIADD3 UR4, UR7, 0x1f, URZ ;  /* 0x0000001f07047890 */ /* 0x000fe2000fffe03f */
[----:B------:R-:W-:Y:S01]  /*1220*/  SHF.R.U32.HI R0, RZ, 0x1, R0 ;  /* 0x00000001ff007819 */ /* 0x000fe20000011600 */
[----:B------:R-:W-:Y:S01]  /*1230*/  IMAD.SHL.U32 R88, R7, 0x40, RZ ;  /* 0x0000004007587824 */ /* 0x000fe200078e00ff */
[----:B------:R-:W-:Y:S01]  /*1240*/  LOP3.LUT R3, R3, 0x7, RZ, 0xc0, !PT ;  /* 0x0000000703037812 */ /* 0x000fe200078ec0ff */
[----:B------:R-:W4:Y:S01]  /*1250*/  LDC.64 R8, c[0x0][0x5c8] ;  /* 0x00017200ff087b82 */ /* 0x000f220000000a00 */
[----:B------:R-:W-:Y:S01]  /*1260*/  USHF.R.S32.HI UR5, URZ, 0x1f, UR4 ;  /* 0x0000001f3f057899 */ /* 0x000fe20008011404 */
[----:B------:R-:W-:Y:S01]  /*1270*/  LOP3.LUT R0, R0, 0x30, RZ, 0xc0, !PT ;  /* 0x0000003000007812 */ /* 0x000fe200078ec0ff */
[----:B------:R-:W-:Y:S01]  /*1280*/  IMAD.MOV.U32 R6, RZ, RZ, 0x1 ;  /* 0x00000001ff067424 */ /* 0x000fe200078e00ff */
[--C-:B------:R-:W-:Y:S01]  /*1290*/  LOP3.LUT R88, R88, 0x40, R3.reuse, 0xe2, !PT ;  /* 0x0000004058587812 */ /* 0x100fe200078ee203 */
[----:B------:R-:W-:Y:S01]  /*12a0*/  ULEA.HI UR5, UR5, UR4, URZ, 0x5 ;  /* 0x0000000405057291 */ /* 0x000fe2000f8f283f */
[-C--:B01----:R-:W-:Y:S01]  /*12b0*/  IADD3 R4, RZ, -R0.reuse, -R3 ;  /* 0x80000000ff047210 */ /* 0x083fe20007ffe803 */
[----:B------:R-:W-:Y:S01]  /*12c0*/  IMAD.U32 R5, RZ, RZ, UR6 ;  /* 0x00000006ff057e24 */ /* 0x000fe2000f8e00ff */
[----:B------:R-:W0:Y:S01]  /*12d0*/  LDC R97, c[0x0][0x600] ;  /* 0x00018000ff617b82 */ /* 0x000e220000000800 */
[----:B------:R-:W-:Y:S01]  /*12e0*/  LOP3.LUT R88, R88, R0, RZ, 0xfc, !PT ;  /* 0x0000000058587212 */ /* 0x000fe200078efcff */
[----:B------:R-:W-:Y:S01]  /*12f0*/  IMAD.MOV.U32 R0, RZ, RZ, -0x1 ;  /* 0xffffffffff007424 */ /* 0x000fe200078e00ff */
[----:B------:R-:W-:Y:S01]  /*1300*/  USHF.R.S32.HI UR43, URZ, 0x5, UR5 ;  /* 0x000000053f2b7899 */ /* 0x000fe20008011405 */
[----:B------:R-:W-:Y:S01]  /*1310*/  LOP3.LUT R94, R95, 0x3, RZ, 0xc0, !PT ;  /* 0x000000035f5e7812 */ /* 0x000fe200078ec0ff */
[----:B------:R-:W-:Y:S01]  /*1320*/  IMAD R4, R7, -0x40, R4 ;  /* 0xffffffc007047824 */ /* 0x000fe200078e0204 */
[C---:B------:R-:W-:Y:S01]  /*1330*/  LOP3.LUT R96, R95.reuse, 0x80, RZ, 0xc0, !PT ;  /* 0x000000805f607812 */ /* 0x040fe200078ec0ff */
[----:B------:R-:W-:Y:S01]  /*1340*/  UISETP.LT.AND UP0, UPT, UR43, 0x1, UPT ;  /* 0x000000012b00788c */ /* 0x000fe2000bf01270 */
[-C--:B---3--:R-:W-:Y:S01]  /*1350*/  SHF.L.U32 R0, R0, R93.reuse, RZ ;  /* 0x0000005d00007219 */ /* 0x088fe200000006ff */
[----:B------:R-:W-:Y:S01]  /*1360*/  ULDC UR4, c[0x0][0x284] ;  /* 0x0000a10000047ab9 */ /* 0x000fe20000000800 */
[----:B------:R-:W-:Y:S01]  /*1370*/  IMAD R94, R94, -0x2, R5 ;  /* 0xfffffffe5e5e7824 */ /* 0x000fe200078e0205 */
[----:B------:R-:W-:Y:S01]  /*1380*/  USEL UR44, UR43, 0x1, UP0 ;  /* 0x000000012b2c7887 */ /* 0x000fe20008000000 */
[----:B------:R-:W-:Y:S01]  /*1390*/  SHF.L.U32 R93, R6, R93, RZ ;  /* 0x0000005d065d7219 */ /* 0x000fe200000006ff */
[----:B------:R-:W-:Y:S01]  /*13a0*/  IMAD.SHL.U32 R95, R95, 0x2, RZ ;  /* 0x000000025f5f7824 */ /* 0x000fe200078e00ff */
[----:B------:R-:W-:Y:S01]  /*13b0*/  LOP3.LUT R102, R18, 0x1, RZ, 0xfc, !PT ;  /* 0x0000000112667812 */ /* 0x000fe200078efcff */
[----:B------:R-:W-:Y:S01]  /*13c0*/  VIADD R99, R4, UR4 ;  /* 0x0000000404637c36 */ /* 0x000fe20008000000 */
[C---:B----4-:R-:W-:Y:S01]  /*13d0*/  SHF.L.U64.HI R92, R8.reuse, 0x3, R9 ;  /* 0x00000003085c7819 */ /* 0x050fe20000010209 */
[----:B--2---:R-:W-:Y:S01]  /*13e0*/  IMAD.SHL.U32 R91, R8, 0x8, RZ ;  /* 0x00000008085b7824 */ /* 0x004fe200078e00ff */
[----:B------:R-:W-:Y:S01]  /*13f0*/  SHF.R.U32.HI R96, RZ, 0x7, R96 ;  /* 0x00000007ff607819 */ /* 0x000fe20000011660 */
[----:B------:R-:W-:Y:S01]  /*1400*/  IMAD.MOV.U32 R89, RZ, RZ, RZ ;  /* 0x000000ffff597224 */ /* 0x000fe200078e00ff */
[----:B------:R-:W-:Y:S01]  /*1410*/  LOP3.LUT R98, RZ, R0, RZ, 0x33, !PT ;  /* 0x00000000ff627212 */ /* 0x000fe200078e33ff */
[----:B------:R-:W-:Y:S01]  /*1420*/  UIADD3 UR44, UR43, -UR44, URZ ;  /* 0x8000002c2b2c7290 */ /* 0x000fe2000fffe03f */
[----:B------:R-:W-:Y:S01]  /*1430*/  UMOV UR40, URZ ;  /* 0x0000003f00287c82 */ /* 0x000fe20008000000 */
[----:B0-----:R-:W-:Y:S01]  /*1440*/  VIADD R97, R97, 0xffffffff ;  /* 0xffffffff61617836 */ /* 0x001fe20000000000 */
[----:B------:R-:W-:-:S09]  /*1450*/  UMOV UR41, URZ ;  /* 0x0000003f00297c82 */ /* 0x000fd20008000000 */
.L_x_162:
[----:B0-----:R-:W0:Y:S01]  /*1460*/  SHFL.IDX PT, R0, R96, RZ, 0x1f ;  /* 0x00001fff60007589 */ /* 0x001e2200000e0000 */
[----:B-1----:R-:W1:Y:S01]  /*1470*/  S2UR UR7, SR_CgaCtaId ;  /* 0x00000000000779c3 */ /* 0x002e620000008800 */
[----:B------:R-:W-:Y:S01]  /*1480*/  UMOV UR6, 0x400 ;  /* 0x0000040000067882 */ /* 0x000fe20000000000 */
[----:B0-----:R-:W-:Y:S01]  /*1490*/  R2UR UR4, R0 ;  /* 0x00000000000472ca */ /* 0x001fe200000e0000 */
[----:B-1----:R-:W-:-:S12]  /*14a0*/  ULEA UR6, UR7, UR6, 0x18 ;  /* 0x0000000607067291 */ /* 0x002fd8000f8ec03f */
[----:B------:R-:W-:-:S04]  /*14b0*/  ULEA.HI UR5, UR4, UR4, URZ, 0x1 ;  /* 0x0000000404057291 */ /* 0x000fc8000f8f083f */
[----:B------:R-:W-:-:S04]  /*14c0*/  ULOP3.LUT UR5, UR5, 0x7fffe, URZ, 0xc0, !UPT ;  /* 0x0007fffe05057892 */ /* 0x000fc8000f8ec03f */
[----:B------:R-:W-:-:S03]  /*14d0*/  UIADD3 UR5, UR4, -UR5, URZ ;  /* 0x8000000504057290 */ /* 0x000fc6000fffe03f */
[----:B------:R-:W-:Y:S01]  /*14e0*/  ULDC UR4, c[0x0][0x28c] ;  /* 0x0000a30000047ab9 */ /* 0x000fe20000000800 */
[----:B------:R-:W-:Y:S01]  /*14f0*/  ULEA UR5, UR5, UR6, 0xd ;  /* 0x0000000605057291 */ /* 0x000fe2000f8e683f */
[----:B------:R-:W-:-:S03]  /*1500*/  ISETP.LT.AND P0, PT, RZ, UR4, PT ;  /* 0x00000004ff007c0c */ /* 0x000fc6000bf01270 */
[----:B------:R-:W-:-:S04]  /*1510*/  UIADD3 UR5, UR5, 0x100, URZ ;  /* 0x0000010005057890 */ /* 0x000fc8000fffe03f */
[----:B------:R-:W-:-:S04]  /*1520*/  USHF.R.U32.HI UR5, URZ, 0x4, UR5 ;  /* 0x000000043f057899 */ /* 0x000fc80008011605 */
[----:B------:R-:W-:-:S04]  /*1530*/  ULOP3.LUT UR5, UR5, 0x3fff, URZ, 0xc0, !UPT ;  /* 0x00003fff05057892 */ /* 0x000fc8000f8ec03f */
[----:B------:R-:W-:Y:S01]  /*1540*/  ULOP3.LUT UR45, UR5, 0x10000, URZ, 0xfc, !UPT ;  /* 0x00010000052d7892 */ /* 0x000fe2000f8efc3f */
[----:B---345:R-:W-:Y:S11]  /*1550*/  @P0 BRA `(.L_x_17) ;  /* 0x0000000000400947 */ /* 0x038ff60003800000 */
[----:B------:R-:W-:Y:S01]  /*1560*/  MOV R0, 0x0 ;  /* 0x0000000000007802 */ /* 0x000fe20000000f00 */
[----:B------:R-:W-:Y:S01]  /*1570*/  ULDC.64 UR4, c[0x4][0x68] ;  /* 0x01001a0000047ab9 */ /* 0x000fe20000000a00 */
[----:B------:R-:W-:Y:S01]  /*1580*/  ULDC.64 UR6, c[0x4][0x8] ;  /* 0x0100020000067ab9 */ /* 0x000fe20000000a00 */
[----:B------:R-:W-:Y:S01]  /*1590*/  IMAD.U32 R4, RZ, RZ, UR4 ;  /* 0x00000004ff047e24 */ /* 0x000fe2000f8e00ff */
[----:B------:R0:W1:Y:S01]  /*15a0*/  LDC.64 R14, c[0x4][R0] ;  /* 0x01000000000e7b82 */ /* 0x0000620000000a00 */
[----:B------:R-:W-:Y:S01]  /*15b0*/  IMAD.U32 R5, RZ, RZ, UR5 ;  /* 0x00000005ff057e24 */ /* 0x000fe2000f8e00ff */
[----:B------:R-:W-:Y:S01]  /*15c0*/  ULDC.64 UR4, c[0x4][0x70] ;  /* 0x01001c0000047ab9 */ /* 0x000fe20000000a00 */
[----:B------:R-:W-:Y:S02]  /*15d0*/  IMAD.U32 R10, RZ, RZ, UR6 ;  /* 0x00000006ff0a7e24 */ /* 0x000fe4000f8e00ff */
[----:B------:R-:W-:Y:S02]  /*15e0*/  IMAD.U32 R6, RZ, RZ, UR4 ;  /* 0x00000004ff067e24 */ /* 0x000fe4000f8e00ff */
[----:B------:R-:W-:-:S02]  /*15f0*/  IMAD.U32 R7, RZ, RZ, UR5 ;  /* 0x00000005ff077e24 */ /* 0x000fc4000f8e00ff */
[----:B------:R-:W-:Y:S02]  /*1600*/  IMAD.U32 R11, RZ, RZ, UR7 ;  /* 0x00000007ff0b7e24 */ /* 0x000fe4000f8e00ff */
[----:B------:R-:W-:Y:S02]  /*1610*/  IMAD.MOV.U32 R8, RZ, RZ, 0x1e1 ;  /* 0x000001e1ff087424 */ /* 0x000fe400078e00ff */
[----:B------:R-:W-:Y:S02]  /*1620*/  IMAD.MOV.U32 R12, RZ, RZ, 0x1 ;  /* 0x00000001ff0c7424 */ /* 0x000fe400078e00ff */
[----:B0-----:R-:W-:-:S07]  /*1630*/  IMAD.MOV.U32 R13, RZ, RZ, RZ ;  /* 0x000000ffff0d7224 */ /* 0x001fce00078e00ff */
[----:B------:R-:W-:-:S07]  /*1640*/  LEPC R20, `(.L_x_17) ;  /* 0x000000001014794e */ /* 0x000fce0000000000 */
[----:B-1---5:R-:W-:Y:S05]  /*1650*/  CALL.ABS.NOINC R14 ;  /* 0x000000000e007343 */ /* 0x022fea0003c00000 */
.L_x_17:
[----:B------:R-:W-:-:S13]  /*1660*/  ISETP.NE.AND P0, PT, R102, 0x3, PT ;  /* 0x000000036600780c */ /* 0x000fda0003f05270 */
[----:B------:R-:W-:Y:S05]  /*1670*/  @!P0 BRA `(.L_x_18) ;  /* 0x0000000000048947 */ /* 0x000fea0003800000 */
[----:B------:R-:W-:Y:S01]  /*1680*/  BPT.TRAP 0x1 ;  /* 0x000000040000795c */ /* 0x000fe20000300000 */
.L_x_18:
[----:B------:R-:W0:Y:S01]  /*1690*/  S2UR UR5, SR_CgaCtaId ;  /* 0x00000000000579c3 */ /* 0x000e220000008800 */
[----:B------:R-:W-:Y:S01]  /*16a0*/  UMOV UR4, 0x400 ;  /* 0x0000040000047882 */ /* 0x000fe20000000000 */
[----:B------:R-:W-:Y:S02]  /*16b0*/  IMAD.U32 R0, RZ, RZ, UR40 ;  /* 0x00000028ff007e24 */ /* 0x000fe4000f8e00ff */
[----:B------:R-:W-:-:S03]  /*16c0*/  IMAD.U32 R3, RZ, RZ, UR41 ;  /* 0x00000029ff037e24 */ /* 0x000fc6000f8e00ff */
[----:B------:R-:W-:Y:S01]  /*16d0*/  SHF.L.U32 R0, R0, 0x1f, RZ ;  /* 0x0000001f00007819 */ /* 0x000fe200000006ff */
[----:B0-----:R-:W-:-:S06]  /*16e0*/  ULEA UR4, UR5, UR4, 0x18 ;  /* 0x0000000405047291 */ /* 0x001fcc000f8ec03f */
[----:B------:R-:W-:-:S04]  /*16f0*/  IMAD.U32 R6, RZ, RZ, UR4 ;  /* 0x00000004ff067e24 */ /* 0x000fc8000f8e00ff */
[----:B------:R-:W-:-:S04]  /*1700*/  IMAD R3, R3, 0x8, R6 ;  /* 0x0000000803037824 */ /* 0x000fc800078e0206 */
[----:B------:R0:W1:Y:S01]  /*1710*/  SYNCS.PHASECHK.TRANS64.TRYWAIT P1, [R3+URZ], R0 ;  /* 0x00000000030075a7 */ /* 0x000062000802017f */
[----:B------:R-:W-:Y:S05]  /*1720*/  @!P0 BRA `(.L_x_19) ;  /* 0x0000000000048947 */ /* 0x000fea0003800000 */
[----:B------:R-:W-:Y:S01]  /*1730*/  BPT.TRAP 0x1 ;  /* 0x000000040000795c */ /* 0x000fe20000300000 */
.L_x_19:
[----:B------:R-:W-:-:S05]  /*1740*/  IMAD.U32 R4, RZ, RZ, UR44 ;  /* 0x0000002cff047e24 */ /* 0x000fca000f8e00ff */
[----:B------:R-:W-:Y:S01]  /*1750*/  ISETP.GE.AND P2, PT, R4, 0x1, PT ;  /* 0x000000010400780c */ /* 0x000fe20003f46270 */
[----:B-1----:R-:W-:-:S12]  /*1760*/  @P1 BRA `(.L_x_20) ;  /* 0x0000000000081947 */ /* 0x002fd80003800000 */
[----:B------:R-:W1:Y:S02]  /*1770*/  SYNCS.PHASECHK.TRANS64.TRYWAIT P1, [R3+URZ], R0 ;  /* 0x00000000030075a7 */ /* 0x000e64000802017f */
[----:B-1----:R-:W-:Y:S05]  /*1780*/  @!P1 BRA `(.L_x_21) ;  /* 0x00000064004c9947 */ /* 0x002fea0003800000 */
.L_x_20:
[----:B------:R-:W-:Y:S05]  /*1790*/  WARPSYNC.ALL ;  /* 0x0000000000007948 */ /* 0x000fea0003800000 */
[----:B------:R-:W-:Y:S01]  /*17a0*/  R2UR UR4, R6 ;  /* 0x00000000060472ca */ /* 0x000fe200000e0000 */
[----:B------:R-:W-:Y:S01]  /*17b0*/  ULEA UR5, UR41, UR45, 0xa ;  /* 0x0000002d29057291 */ /* 0x000fe2000f8e503f */
[----:B------:R-:W-:Y:S01]  /*17c0*/  WARPGROUP.ARRIVE ;  /* 0x00000000000079c5 */ /* 0x000fe20000000000 */
[----:B------:R-:W-:Y:S01]  /*17d0*/  UMOV UR9, 0x40000040 ;  /* 0x4000004000097882 */ /* 0x000fe20000000000 */
[----:B------:R-:W-:-:S04]  /*17e0*/  UMOV UR11, 0x40000040 ;  /* 0x40000040000b7882 */ /* 0x000fc80000000000 */
[----:B------:R-:W-:-:S05]  /*17f0*/  UMOV UR8, UR5 ;  /* 0x0000000500087c82 */ /* 0x000fca0008000000 */
[----:B------:R-:W-:-:S04]  /*1800*/  UIADD3 UR4, UR4, 0xc100, URZ ;  /* 0x0000c10004047890 */ /* 0x000fc8000fffe03f */
[----:B------:R-:W-:-:S04]  /*1810*/  USHF.R.U32.HI UR4, URZ, 0x4, UR4 ;  /* 0x000000043f047899 */ /* 0x000fc80008011604 */
[----:B------:R-:W-:-:S04]  /*1820*/  ULOP3.LUT UR4, UR4, 0x3fff, URZ, 0xc0, !UPT ;  /* 0x00003fff04047892 */ /* 0x000fc8000f8ec03f */
[----:B------:R-:W-:-:S04]  /*1830*/  ULOP3.LUT UR4, UR4, 0x10000, URZ, 0xfc, !UPT ;  /* 0x0001000004047892 */ /* 0x000fc8000f8efc3f */
[----:B------:R-:W-:-:S07]  /*1840*/  ULEA UR6, UR41, UR4, 0xa ;  /* 0x0000000429067291 */ /* 0x000fce000f8e503f */
[----:B------:R-:W-:Y:S02]  /*1850*/  UMOV UR10, UR6 ;  /* 0x00000006000a7c82 */ /* 0x000fe40008000000 */
[----:B------:R-:W-:Y:S01]  /*1860*/  HGMMA.64x128x8.F32.TF32 R24, gdesc[UR8], RZ, !UPT, gsb0 ;  /* 0x05e00000081879f0 */ /* 0x000fe2000c0028ff */
[----:B------:R-:W-:Y:S02]  /*1870*/  UIADD3 UR8, UR5, 0x2, URZ ;  /* 0x0000000205087890 */ /* 0x000fe4000fffe03f */
[----:B------:R-:W-:Y:S01]  /*1880*/  UIADD3 UR10, UR6, 0x2, URZ ;  /* 0x00000002060a7890 */ /* 0x000fe2000fffe03f */
[----:B------:R-:W-:Y:S01]  /*1890*/  UMOV UR9, 0x40000040 ;  /* 0x4000004000097882 */ /* 0x000fe20000000000 */
[----:B------:R-:W-:Y:S01]  /*18a0*/  UMOV UR11, 0x40000040 ;  /* 0x40000040000b7882 */ /* 0x000fe20000000000 */
[----:B------:R-:W-:Y:S02]  /*18b0*/  WARPGROUP.DEPBAR.LE gsb0, 0x0 ;  /* 0x00008000000079c5 */ /* 0x000fe40000010000 */
[----:B------:R-:W-:-:S06]  /*18c0*/  WARPGROUP.ARRIVE ;  /* 0x00000000000079c5 */ /* 0x000fcc0000000000 */
[----:B------:R-:W-:Y:S01]  /*18d0*/  HGMMA.64x128x8.F32.TF32 R24, gdesc[UR8], R24, gsb0 ;  /* 0x05e00000081879f0 */ /* 0x000fe20008002818 */
        /* <DEDUP_REMOVED lines=13> */
[----:B------:R-:W-:Y:S03]  /*19b0*/  HGMMA.64x128x8.F32.TF32 R24, gdesc[UR8], R24, gsb0 ;  /* 0x05e00000081879f0 */ /* 0x000fe60008002818 */
[----:B------:R-:W-:Y:S02]  /*19c0*/  WARPGROUP.DEPBAR.LE gsb0, 0x0 ;  /* 0x00008000000079c5 */ /* 0x000fe40000010000 */
[----:B------:R-:W-:Y:S05]  /*19d0*/  @!P2 BRA `(.L_x_22) ;  /* 0x000000040028a947 */ /* 0x000fea0003800000 */
[----:B------:R-:W-:Y:S01]  /*19e0*/  UIADD3 UR5, UR41, 0x1, URZ ;  /* 0x0000000129057890 */ /* 0x000fe2000fffe03f */
[----:B01----:R-:W-:Y:S02]  /*19f0*/  IMAD.U32 R0, RZ, RZ, UR44 ;  /* 0x0000002cff007e24 */ /* 0x003fe4000f8e00ff */
[----:B------:R-:W-:Y:S01]  /*1a00*/  IMAD.U32 R3, RZ, RZ, UR41 ;  /* 0x00000029ff037e24 */ /* 0x000fe2000f8e00ff */
[----:B------:R-:W-:-:S04]  /*1a10*/  UISETP.NE.AND UP0, UPT, UR5, 0x3, UPT ;  /* 0x000000030500788c */ /* 0x000fc8000bf05270 */
[----:B------:R-:W-:Y:S02]  /*1a20*/  USEL UR6, URZ, 0x1, UP0 ;  /* 0x000000013f067887 */ /* 0x000fe40008000000 */
[----:B------:R-:W-:Y:S02]  /*1a30*/  USEL UR5, UR5, URZ, UP0 ;  /* 0x0000003f05057287 */ /* 0x000fe40008000000 */
[----:B------:R-:W-:-:S06]  /*1a40*/  ULOP3.LUT UR6, UR40, UR6, URZ, 0x3c, !UPT ;  /* 0x0000000628067292 */ /* 0x000fcc000f8e3c3f */
[----:B------:R-:W-:-:S07]  /*1a50*/  IMAD.U32 R7, RZ, RZ, UR6 ;  /* 0x00000006ff077e24 */ /* 0x000fce000f8e00ff */
.L_x_29:
[----:B------:R-:W-:Y:S05]  /*1a60*/  @!P0 BRA `(.L_x_23) ;  /* 0x0000000000048947 */ /* 0x000fea0003800000 */
[----:B------:R-:W-:Y:S01]  /*1a70*/  BPT.TRAP 0x1 ;  /* 0x000000040000795c */ /* 0x000fe20000300000 */
.L_x_23:
[----:B------:R-:W0:Y:S01]  /*1a80*/  S2UR UR7, SR_CgaCtaId ;  /* 0x00000000000779c3 */ /* 0x000e220000008800 */
[----:B------:R-:W-:Y:S01]  /*1a90*/  UMOV UR6, 0x400 ;  /* 0x0000040000067882 */ /* 0x000fe20000000000 */
[----:B------:R-:W-:Y:S01]  /*1aa0*/  IMAD.U32 R5, RZ, RZ, UR5 ;  /* 0x00000005ff057e24 */ /* 0x000fe2000f8e00ff */
[----:B------:R-:W-:Y:S01]  /*1ab0*/  SHF.L.U32 R4, R7, 0x1f, RZ ;  /* 0x0000001f07047819 */ /* 0x000fe200000006ff */
[----:B0-----:R-:W-:-:S06]  /*1ac0*/  ULEA UR6, UR7, UR6, 0x18 ;  /* 0x0000000607067291 */ /* 0x001fcc000f8ec03f */
[----:B------:R-:W-:-:S04]  /*1ad0*/  IMAD.U32 R6, RZ, RZ, UR6 ;  /* 0x00000006ff067e24 */ /* 0x000fc8000f8e00ff */
[----:B------:R-:W-:-:S04]  /*1ae0*/  IMAD R5, R5, 0x8, R6 ;  /* 0x0000000805057824 */ /* 0x000fc800078e0206 */
[----:B------:R0:W1:Y:S01]  /*1af0*/  SYNCS.PHASECHK.TRANS64.TRYWAIT P1, [R5+URZ], R4 ;  /* 0x00000004050075a7 */ /* 0x000062000802017f */
[----:B------:R-:W-:Y:S05]  /*1b00*/  @!P0 BRA `(.L_x_24) ;  /* 0x0000000000048947 */ /* 0x000fea0003800000 */
[----:B------:R-:W-:Y:S01]  /*1b10*/  BPT.TRAP 0x1 ;  /* 0x000000040000795c */ /* 0x000fe20000300000 */
.L_x_24:
[----:B-1----:R-:W-:Y:S05]  /*1b20*/  @P1 BRA `(.L_x_25) ;  /* 0x0000000000081947 */ /* 0x002fea0003800000 */
[----:B------:R-:W1:Y:S02]  /*1b30*/  SYNCS.PHASECHK.TRANS64.TRYWAIT P1, [R5+URZ], R4 ;  /* 0x00000004050075a7 */ /* 0x000e64000802017f */
[----:B-1----:R-:W-:Y:S05]  /*1b40*/  @!P1 BRA `(.L_x_26) ;  /* 0x0000006000709947 */ /* 0x002fea0003800000 */
.L_x_25:
[----:B------:R-:W-:Y:S01]  /*1b50*/  ULEA UR6, UR5, UR45, 0xa ;  /* 0x0000002d05067291 */ /* 0x000fe2000f8e503f */
[----:B------:R-:W-:Y:S01]  /*1b60*/  WARPGROUP.ARRIVE ;  /* 0x00000000000079c5 */ /* 0x000fe20000000000 */
[----:B------:R-:W-:Y:S01]  /*1b70*/  ULEA UR7, UR5, UR4, 0xa ;  /* 0x0000000405077291 */ /* 0x000fe2000f8e503f */
[----:B------:R-:W-:Y:S01]  /*1b80*/  UMOV UR9, 0x40000040 ;  /* 0x4000004000097882 */ /* 0x000fe20000000000 */
[----:B------:R-:W-:-:S03]  /*1b90*/  UMOV UR11, 0x40000040 ;  /* 0x40000040000b7882 */ /* 0x000fc60000000000 */
[----:B------:R-:W-:Y:S02]  /*1ba0*/  UMOV UR8, UR6 ;  /* 0x0000000600087c82 */ /* 0x000fe40008000000 */
[----:B------:R-:W-:Y:S02]  /*1bb0*/  UMOV UR10, UR7 ;  /* 0x00000007000a7c82 */ /* 0x000fe40008000000 */
[----:B------:R-:W-:Y:S01]  /*1bc0*/  HGMMA.64x128x8.F32.TF32 R24, gdesc[UR8], R24, gsb0 ;  /* 0x05e00000081879f0 */ /* 0x000fe20008002818 */
[----:B------:R-:W-:Y:S02]  /*1bd0*/  UIADD3 UR8, UR6, 0x2, URZ ;  /* 0x0000000206087890 */ /* 0x000fe4000fffe03f */
[----:B------:R-:W-:Y:S01]  /*1be0*/  UIADD3 UR10, UR7, 0x2, URZ ;  /* 0x00000002070a7890 */ /* 0x000fe2000fffe03f */
[----:B------:R-:W-:Y:S01]  /*1bf0*/  UMOV UR9, 0x40000040 ;  /* 0x4000004000097882 */ /* 0x000fe20000000000 */
[----:B------:R-:W-:Y:S01]  /*1c00*/  UMOV UR11, 0x40000040 ;  /* 0x40000040000b7882 */ /* 0x000fe20000000000 */
[----:B------:R-:W-:-:S02]  /*1c10*/  WARPGROUP.DEPBAR.LE gsb0, 0x0 ;  /* 0x00008000000079c5 */ /* 0x000fc40000010000 */
        /* <DEDUP_REMOVED lines=18> */
[----:B------:R-:W-:Y:S01]  /*1d40*/  BPT.TRAP 0x1 ;  /* 0x000000040000795c */ /* 0x000fe20000300000 */
.L_x_27:
[----:B------:R-:W-:-:S13]  /*1d50*/  ISETP.NE.AND P1, PT, R22, RZ, PT ;  /* 0x000000ff1600720c */ /* 0x000fda0003f25270 */
[----:B01----:R-:W-:-:S04]  /*1d60*/  @P1 IMAD R4, R3, 0x8, R6 ;  /* 0x0000000803041824 */ /* 0x003fc800078e0206 */
[----:B------:R-:W-:-:S05]  /*1d70*/  @P1 VIADD R4, R4, 0x18 ;  /* 0x0000001804041836 */ /* 0x000fca0000000000 */
[----:B------:R-:W-:-:S04]  /*1d80*/  @P1 PRMT R4, R19, 0x654, R4 ;  /* 0x0000065413041816 */ /* 0x000fc80000000004 */
[----:B------:R0:W-:Y:S01]  /*1d90*/  @P1 SYNCS.ARRIVE.TRANS64.RED.A1T0 RZ, [R4+URZ], RZ ;  /* 0x000000ff04ff19a7 */ /* 0x0001e2000810043f */
[----:B------:R-:W-:-:S13]  /*1da0*/  ISETP.GT.U32.AND P1, PT, R18, 0x1, PT ;  /* 0x000000011200780c */ /* 0x000fda0003f24070 */
[----:B0-----:R-:W-:Y:S05]  /*1db0*/  @P1 BRA `(.L_x_28) ;  /* 0x0000000000041947 */ /* 0x001fea0003800000 */
[----:B------:R-:W-:Y:S01]  /*1dc0*/  BPT.TRAP 0x1 ;  /* 0x000000040000795c */ /* 0x000fe20000300000 */
.L_x_28:
[----:B------:R-:W-:Y:S01]  /*1dd0*/  UIADD3 UR5, UR5, 0x1, URZ ;  /* 0x0000000105057890 */ /* 0x000fe2000fffe03f */
[C---:B------:R-:W-:Y:S01]  /*1de0*/  ISETP.GT.AND P2, PT, R0.reuse, 0x1, PT ;  /* 0x000000010000780c */ /* 0x040fe20003f44270 */
[----:B------:R-:W-:Y:S02]  /*1df0*/  VIADD R3, R3, 0x1 ;  /* 0x0000000103037836 */ /* 0x000fe40000000000 */
[----:B------:R-:W-:Y:S01]  /*1e00*/  UISETP.NE.AND UP0, UPT, UR5, 0x3, UPT ;  /* 0x000000030500788c */ /* 0x000fe2000bf05270 */
[----:B------:R-:W-:Y:S02]  /*1e10*/  VIADD R0, R0, 0xffffffff ;  /* 0xffffffff00007836 */ /* 0x000fe40000000000 */
[C---:B------:R-:W-:Y:S01]  /*1e20*/  ISETP.NE.AND P1, PT, R3.reuse, 0x3, PT ;  /* 0x000000030300780c */ /* 0x040fe20003f25270 */
[----:B------:R-:W-:Y:S02]  /*1e30*/  USEL UR6, URZ, 0x1, UP0 ;  /* 0x000000013f067887 */ /* 0x000fe40008000000 */
[----:B------:R-:W-:Y:S01]  /*1e40*/  USEL UR5, UR5, URZ, UP0 ;  /* 0x0000003f05057287 */ /* 0x000fe20008000000 */
[----:B------:R-:W-:-:S03]  /*1e50*/  SEL R3, R3, RZ, P1 ;  /* 0x000000ff03037207 */ /* 0x000fc60000800000 */
[----:B------:R-:W-:Y:S01]  /*1e60*/  LOP3.LUT R7, R7, UR6, RZ, 0x3c, !PT ;  /* 0x0000000607077c12 */ /* 0x000fe2000f8e3cff */
[----:B------:R-:W-:Y:S07]  /*1e70*/  @P2 BRA `(.L_x_29) ;  /* 0xfffffff800f82947 */ /* 0x000fee000383ffff */
.L_x_22:
[----:B01----:R-:W0:Y:S02]  /*1e80*/  LDC R0, c[0x0][0x28c] ;  /* 0x0000a300ff007b82 */ /* 0x003e240000000800 */
[----:B0-----:R-:W-:-:S13]  /*1e90*/  ISETP.GE.AND P1, PT, R0, 0x1, PT ;  /* 0x000000010000780c */ /* 0x001fda0003f26270 */
[----:B------:R-:W-:Y:S05]  /*1ea0*/  @!P1 BRA `(.L_x_30) ;  /* 0x0000000000449947 */ /* 0x000fea0003800000 */
[----:B------:R-:W-:Y:S05]  /*1eb0*/  @!P0 BRA `(.L_x_31) ;  /* 0x0000000000048947 */ /* 0x000fea0003800000 */
[----:B------:R-:W-:Y:S01]  /*1ec0*/  BPT.TRAP 0x1 ;  /* 0x000000040000795c */ /* 0x000fe20000300000 */
.L_x_31:
[----:B------:R-:W-:-:S13]  /*1ed0*/  ISETP.NE.AND P0, PT, R22, RZ, PT ;  /* 0x000000ff1600720c */ /* 0x000fda0003f05270 */
[----:B------:R-:W-:-:S05]  /*1ee0*/  VOTEU.ANY UP0, P0 ;  /* 0x00000000003f7886 */ /* 0x000fca0000000100 */
[----:B------:R-:W-:-:S06]  /*1ef0*/  @UP0 UIADD3 UR4, UR44, UR41, URZ ;  /* 0x000000292c040290 */ /* 0x000fcc000fffe03f */
[----:B------:R-:W-:Y:S02]  /*1f00*/  IMAD.U32 R4, RZ, RZ, UR4 ;  /* 0x00000004ff047e24 */ /* 0x000fe4000f8e00ff */
[----:B------:R-:W-:Y:S02]  /*1f10*/  IMAD.U32 R3, RZ, RZ, UR4 ;  /* 0x00000004ff037e24 */ /* 0x000fe4000f8e00ff */
[----:B------:R-:W-:-:S05]  /*1f20*/  @P0 IMAD.WIDE.U32 R4, R4, -0x55555555, RZ ;  /* 0xaaaaaaab04040825 */ /* 0x000fca00078e00ff */
[----:B------:R-:W-:-:S05]  /*1f30*/  @P0 SHF.R.U32.HI R0, RZ, 0x1, R5 ;  /* 0x00000001ff000819 */ /* 0x000fca0000011605 */
[----:B------:R-:W-:-:S04]  /*1f40*/  @P0 IMAD R0, R0, -0x3, R3 ;  /* 0xfffffffd00000824 */ /* 0x000fc800078e0203 */
[----:B------:R-:W-:-:S04]  /*1f50*/  @P0 IMAD R0, R0, 0x8, R6 ;  /* 0x0000000800000824 */ /* 0x000fc800078e0206 */
[----:B------:R-:W-:-:S05]  /*1f60*/  @P0 VIADD R0, R0, 0x18 ;  /* 0x0000001800000836 */ /* 0x000fca0000000000 */
[----:B------:R-:W-:-:S04]  /*1f70*/  @P0 PRMT R0, R19, 0x654, R0 ;  /* 0x0000065413000816 */ /* 0x000fc80000000000 */
[----:B------:R0:W-:Y:S01]  /*1f80*/  @P0 SYNCS.ARRIVE.TRANS64.RED.A1T0 RZ, [R0+URZ], RZ ;  /* 0x000000ff00ff09a7 */ /* 0x0001e2000810043f */
[----:B------:R-:W-:-:S13]  /*1f90*/  ISETP.GT.U32.AND P0, PT, R18, 0x1, PT ;  /* 0x000000011200780c */ /* 0x000fda0003f04070 */
[----:B0-----:R-:W-:Y:S05]  /*1fa0*/  @P0 BRA `(.L_x_30) ;  /* 0x0000000000040947 */ /* 0x001fea0003800000 */
[----:B------:R-:W-:Y:S01]  /*1fb0*/  BPT.TRAP 0x1 ;  /* 0x000000040000795c */ /* 0x000fe20000300000 */
.L_x_30:
[----:B------:R-:W-:Y:S01]  /*1fc0*/  IMAD.SHL.U32 R100, R100, 0x80, RZ ;  /* 0x0000008064647824 */ /* 0x000fe200078e00ff */
[----:B------:R-:W-:Y:S01]  /*1fd0*/  UIADD3 UR41, UR43, UR41, URZ ;  /* 0x000000292b297290 */ /* 0x000fe2000fffe03f */
[----:B------:R-:W-:Y:S01]  /*1fe0*/  SHF.R.S32.HI R11, RZ, 0x1f, R101 ;  /* 0x0000001fff0b7819 */ /* 0x000fe20000011465 */
[----:B------:R-:W-:Y:S01]  /*1ff0*/  UISETP.GE.U32.AND UP1, UPT, UR43, 0x3, UPT ;  /* 0x000000032b00788c */ /* 0x000fe2000bf26070 */
[----:B------:R-:W-:Y:S01]  /*2000*/  IMAD.SHL.U32 R6, R103, 0x80, RZ ;  /* 0x0000008067067824 */ /* 0x000fe200078e00ff */
[----:B------:R-:W-:Y:S01]  /*2010*/  ULDC UR7, c[0x0][0x288] ;  /* 0x0000a20000077ab9 */ /* 0x000fe20000000800 */
[C---:B------:R-:W-:Y:S01]  /*2020*/  LOP3.LUT R8, R100.reuse, 0x6, R95, 0xf8, !PT ;  /* 0x0000000664087812 */ /* 0x040fe200078ef85f */
[----:B------:R-:W-:Y:S01]  /*2030*/  UISETP.GT.U32.AND UP0, UPT, UR41, 0x2, UPT ;  /* 0x000000022900788c */ /* 0x000fe2000bf04070 */
[----:B------:R-:W-:Y:S01]  /*2040*/  ISETP.GE.AND P0, PT, R100, UR7, PT ;  /* 0x0000000764007c0c */ /* 0x000fe2000bf06270 */
[----:B------:R-:W-:Y:S01]  /*2050*/  ULDC.64 UR4, c[0x0][0x5d0] ;  /* 0x0001740000047ab9 */ /* 0x000fe20000000a00 */
[--C-:B------:R-:W-:Y:S01]  /*2060*/  SHF.R.S32.HI R9, RZ, 0x1f, R8.reuse ;  /* 0x0000001fff097819 */ /* 0x100fe20000011408 */
[----:B------:R-:W-:Y:S01]  /*2070*/  ULDC UR10, c[0x0][0x284] ;  /* 0x0000a100000a7ab9 */ /* 0x000fe20000000800 */
[----:B------:R-:W-:Y:S01]  /*2080*/  IMAD R0, R11, UR4, RZ ;  /* 0x000000040b007c24 */ /* 0x000fe2000f8e02ff */
[----:B------:R-:W-:Y:S01]  /*2090*/  UISETP.LT.U32.AND UP0, UPT, UR43, 0x3, UP0 ;  /* 0x000000032b00788c */ /* 0x000fe20008701070 */
[----:B------:R-:W-:Y:S01]  /*20a0*/  ISETP.GE.OR P0, PT, R6, UR10, P0 ;  /* 0x0000000a06007c0c */ /* 0x000fe20008706670 */
[----:B------:R-:W-:Y:S01]  /*20b0*/  IMAD.WIDE.U32 R4, R101, UR4, R8 ;  /* 0x0000000465047c25 */ /* 0x000fe2000f8e0008 */
[----:B------:R-:W-:Y:S01]  /*20c0*/  ULDC.64 UR8, c[0x0][0x5c8] ;  /* 0x0001720000087ab9 */ /* 0x000fe20000000a00 */
[----:B------:R-:W-:-:S02]  /*20d0*/  USEL UR6, URZ, 0x1, !UP0 ;  /* 0x000000013f067887 */ /* 0x000fc4000c000000 */
[----:B------:R-:W-:Y:S01]  /*20e0*/  IMAD R3, R101, UR5, R0 ;  /* 0x0000000565037c24 */ /* 0x000fe2000f8e0200 */
[----:B------:R-:W-:Y:S01]  /*20f0*/  @UP1 UIMAD.WIDE.U32 UR4, UR41, -0x55555555, URZ ;  /* 0xaaaaaaab290418a5 */ /* 0x000fe2000f8e003f */
[----:B------:R-:W-:Y:S01]  /*2100*/  IMAD.WIDE R104, R103, 0x80, R88 ;  /* 0x0000008067687825 */ /* 0x000fe200078e0258 */
[----:B------:R-:W-:Y:S02]  /*2110*/  ULOP3.LUT UR40, UR40, UR6, URZ, 0x3c, !UPT ;  /* 0x0000000628287292 */ /* 0x000fe4000f8e3c3f */
[----:B------:R-:W-:Y:S01]  /*2120*/  @UP1 USHF.R.U32.HI UR4, URZ, 0x1, UR5 ;  /* 0x000000013f041899 */ /* 0x000fe20008011605 */
[----:B------:R-:W-:Y:S02]  /*2130*/  IMAD.IADD R5, R5, 0x1, R3 ;  /* 0x0000000105057824 */ /* 0x000fe400078e0203 */
[----:B------:R-:W-:Y:S01]  /*2140*/  IMAD R3, R105, UR8, RZ ;  /* 0x0000000869037c24 */ /* 0x000fe2000f8e02ff */
[----:B------:R-:W-:Y:S01]  /*2150*/  @UP1 ULOP3.LUT UR40, UR40, 0x1, UR4, 0x78, !UPT ;  /* 0x0000000128281892 */ /* 0x000fe2000f8e7804 */
[----:B------:R-:W-:-:S04]  /*2160*/  IMAD.WIDE.U32 R106, R104, UR8, R4 ;  /* 0x00000008686a7c25 */ /* 0x000fc8000f8e0004 */
[----:B------:R-:W-:Y:S02]  /*2170*/  IMAD R7, R104, UR9, R3 ;  /* 0x0000000968077c24 */ /* 0x000fe4000f8e0203 */
[----:B------:R-:W-:Y:S01]  /*2180*/  IMAD.MOV.U32 R0, RZ, RZ, -0x1 ;  /* 0xffffffffff007424 */ /* 0x000fe200078e00ff */
[----:B------:R-:W-:Y:S06]  /*2190*/  @P0 BRA `(.L_x_32) ;  /* 0x0000004000100947 */ /* 0x000fec0003800000 */
[----:B-----5:R-:W-:Y:S01]  /*21a0*/  FSETP.NEU.AND P1, PT, R90, RZ, PT ;  /* 0x000000ff5a00720b */ /* 0x020fe20003f2d000 */
[----:B------:R-:W-:Y:S01]  /*21b0*/  IMAD.IADD R4, R94, 0x1, -R100 ;  /* 0x000000015e047824 */ /* 0x000fe200078e0a64 */
[----:B------:R-:W-:Y:S01]  /*21c0*/  BSSY B0, `(.L_x_32) ;  /* 0x0000401000007945 */ /* 0x000fe20003800000 */
[----:B------:R-:W-:Y:S02]  /*21d0*/  IMAD.IADD R3, R99, 0x1, -R6 ;  /* 0x0000000163037824 */ /* 0x000fe400078e0a06 */
[----:B------:R-:W-:Y:S01]  /*21e0*/  IMAD.IADD R117, R107, 0x1, R7 ;  /* 0x000000016b757824 */ /* 0x000fe200078e0207 */
[----:B------:R-:W-:-:S04]  /*21f0*/  ISETP.GT.AND P0, PT, R4, RZ, PT ;  /* 0x000000ff0400720c */ /* 0x000fc80003f04270 */
[----:B------:R-:W-:-:S03]  /*2200*/  ISETP.GT.AND P2, PT, R3, RZ, P0 ;  /* 0x000000ff0300720c */ /* 0x000fc60000744270 */
[----:B------:R-:W-:Y:S10]  /*2210*/  @!P1 BRA `(.L_x_33) ;  /* 0x0000002c001c9947 */ /* 0x000ff40003800000 */
[----:B------:R-:W0:Y:S01]  /*2220*/  LDC.64 R110, c[0x0][0x5b8] ;  /* 0x00016e00ff6e7b82 */ /* 0x000e220000000a00 */
[----:B------:R-:W-:-:S07]  /*2230*/  ULDC.64 UR4, c[0x0][0x5c0] ;  /* 0x0001700000047ab9 */ /* 0x000fce0000000a00 */
[----:B------:R-:W1:Y:S08]  /*2240*/  LDC.64 R112, c[0x0][0x5b0] ;  /* 0x00016c00ff707b82 */ /* 0x000e700000000a00 */
[----:B------:R-:W2:Y:S01]  /*2250*/  LDC.64 R114, c[0x0][0x5a8] ;  /* 0x00016a00ff727b82 */ /* 0x000ea20000000a00 */
[-C--:B0-----:R-:W-:Y:S02]  /*2260*/  IMAD R6, R11, R110.reuse, RZ ;  /* 0x0000006e0b067224 */ /* 0x081fe400078e02ff */
[----:B------:R-:W-:-:S04]  /*2270*/  IMAD.WIDE.U32 R108, R101, R110, R8 ;  /* 0x0000006e656c7225 */ /* 0x000fc800078e0008 */
[----:B------:R-:W-:Y:S02]  /*2280*/  IMAD R103, R101, R111, R6 ;  /* 0x0000006f65677224 */ /* 0x000fe400078e0206 */
[-C--:B-1----:R-:W-:Y:S02]  /*2290*/  IMAD R5, R105, R112.reuse, RZ ;  /* 0x0000007069057224 */ /* 0x082fe400078e02ff */
[----:B------:R-:W-:Y:S02]  /*22a0*/  IMAD.IADD R13, R109, 0x1, R103 ;  /* 0x000000016d0d7824 */ /* 0x000fe400078e0267 */
[----:B------:R-:W-:Y:S02]  /*22b0*/  IMAD.MOV.U32 R12, RZ, RZ, R108 ;  /* 0x000000ffff0c7224 */ /* 0x000fe400078e006c */
[C---:B------:R-:W-:Y:S02]  /*22c0*/  IMAD R105, R104.reuse, R113, R5 ;  /* 0x0000007168697224 */ /* 0x040fe400078e0205 */
[----:B------:R-:W-:-:S04]  /*22d0*/  IMAD.WIDE.U32 R6, R104, R112, R12 ;  /* 0x0000007068067225 */ /* 0x000fc800078e000c */
[----:B------:R-:W-:Y:S01]  /*22e0*/  IMAD.IADD R5, R7, 0x1, R105 ;  /* 0x0000000107057824 */ /* 0x000fe200078e0269 */
[----:B--2---:R-:W-:-:S04]  /*22f0*/  LEA R14, P1, R6, R114, 0x2 ;  /* 0x00000072060e7211 */ /* 0x004fc800078210ff */
[----:B------:R-:W-:-:S05]  /*2300*/  LEA.HI.X R15, R6, R115, R5, 0x2, P1 ;  /* 0x00000073060f7211 */ /* 0x000fca00008f1405 */
[----:B------:R0:W2:Y:S01]  /*2310*/  @P2 LDG.E.LTC128B R5, desc[UR38][R14.64] ;  /* 0x000000260e052981 */ /* 0x0000a2000c1e1920 */
[----:B------:R-:W-:Y:S01]  /*2320*/  LEA R10, P3, R106, UR4, 0x2 ;  /* 0x000000046a0a7c11 */ /* 0x000fe2000f8610ff */
[----:B------:R-:W-:Y:S01]  /*2330*/  IMAD.WIDE.U32 R6, R104, R112, R8 ;  /* 0x0000007068067225 */ /* 0x000fe200078e0008 */
[----:B------:R-:W-:Y:S01]  /*2340*/  ISETP.GT.AND P1, PT, R4, 0x1, PT ;  /* 0x000000010400780c */ /* 0x000fe20003f24270 */
[----:B------:R-:W-:Y:S02]  /*2350*/  BSSY B1, `(.L_x_34) ;  /* 0x0000012000017945 */ /* 0x000fe40003800000 */
[----:B------:R-:W-:Y:S02]  /*2360*/  IMAD.IADD R7, R105, 0x1, R7 ;  /* 0x0000000169077824 */ /* 0x000fe400078e0207 */
[----:B------:R-:W-:Y:S01]  /*2370*/  IMAD.WIDE.U32 R20, R101, R110, R6 ;  /* 0x0000006e65147225 */ /* 0x000fe200078e0006 */
[----:B0-----:R-:W-:-:S03]  /*2380*/  SHF.L.U64.HI R15, R112, 0x3, R113 ;  /* 0x00000003700f7819 */ /* 0x001fc60000010271 */
[----:B------:R-:W-:Y:S01]  /*2390*/  IMAD.IADD R7, R103, 0x1, R21 ;  /* 0x0000000167077824 */ /* 0x000fe200078e0215 */
[----:B------:R-:W-:Y:S01]  /*23a0*/  LEA R6, P4, R20, R114, 0x2 ;  /* 0x0000007214067211 */ /* 0x000fe200078810ff */
[----:B------:R-:W-:-:S03]  /*23b0*/  IMAD.SHL.U32 R14, R112, 0x8, RZ ;  /* 0x00000008700e7824 */ /* 0x000fc600078e00ff */
[----:B------:R-:W-:Y:S01]  /*23c0*/  LEA.HI.X R7, R20, R115, R7, 0x2, P4 ;  /* 0x0000007314077211 */ /* 0x000fe200020f1407 */
[----:B------:R-:W-:Y:S01]  /*23d0*/  IMAD.WIDE.U32 R20, R104, R112, R14 ;  /* 0x0000007068147225 */ /* 0x000fe200078e000e */
[----:B--2---:R-:W-:-:S05]  /*23e0*/  LOP3.LUT R11, R5, 0xffffe000, RZ, 0xc0, !PT ;  /* 0xffffe000050b7812 */ /* 0x004fca00078ec0ff */
[----:B------:R-:W-:-:S04]  /*23f0*/  FMUL R11, R11, R90 ;  /* 0x0000005a0b0b7220 */ /* 0x000fc80000400000 */
[----:B------:R-:W-:Y:S01]  /*2400*/  FFMA R107, R24, R23, R11 ;  /* 0x00000017186b7223 */ /* 0x000fe2000000000b */
[----:B------:R-:W-:Y:S02]  /*2410*/  LEA.HI.X R11, R106, UR5, R117, 0x2, P3 ;  /* 0x000000056a0b7c11 */ /* 0x000fe400098f1475 */
[----:B------:R-:W-:Y:S02]  /*2420*/  ISETP.GT.AND P3, PT, R3, RZ, P1 ;  /* 0x000000ff0300720c */ /* 0x000fe40000f64270 */
[----:B------:R-:W-:-:S05]  /*2430*/  F2FP.TF32.F32.PACK_B R107, R107 ;  /* 0x0000006bff6b723e */ /* 0x000fca00024050ff */
[----:B------:R0:W-:Y:S06]  /*2440*/  @P2 STG.E desc[UR38][R10.64], R107 ;  /* 0x0000006b0a002986 */ /* 0x0001ec000c101926 */
[----:B------:R-:W-:Y:S05]  /*2450*/  @!P3 BRA `(.L_x_35) ;  /* 0x000000000004b947 */ /* 0x000fea0003800000 */
[----:B------:R1:W5:Y:S02]  /*2460*/  LDG.E.LTC128B R5, desc[UR38][R6.64+0x4] ;  /* 0x0000042606057981 */ /* 0x000364000c1e1920 */
.L_x_35:
[----:B------:R-:W-:Y:S05]  /*2470*/  BSYNC B1 ;  /* 0x0000000000017941 */ /* 0x000fea0003800000 */
.L_x_34:
[----:B-----5:R-:W-:Y:S01]  /*2480*/  LOP3.LUT R15, R5, 0xffffe000, RZ, 0xc0, !PT ;  /* 0xffffe000050f7812 */ /* 0x020fe200078ec0ff */
[----:B------:R-:W-:Y:S01]  /*2490*/  IMAD.IADD R105, R105, 0x1, R21 ;  /* 0x0000000169697824 */ /* 0x000fe200078e0215 */
[----:B------:R-:W-:Y:S01]  /*24a0*/  IADD3 R108, P2, R108, R20, RZ ;  /* 0x000000146c6c7210 */ /* 0x000fe20007f5e0ff */
[----:B------:R-:W-:Y:S01]  /*24b0*/  IMAD.MOV.U32 R24, RZ, RZ, R5 ;  /* 0x000000ffff187224 */ /* 0x000fe200078e0005 */
[----:B------:R-:W-:Y:S01]  /*24c0*/  ISETP.GT.AND P0, PT, R3, 0x8, P0 ;  /* 0x000000080300780c */ /* 0x000fe20000704270 */
[----:B------:R-:W-:Y:S02]  /*24d0*/  FMUL R12, R15, R90 ;  /* 0x0000005a0f0c7220 */ /* 0x000fe40000400000 */
[----:B------:R-:W-:Y:S01]  /*24e0*/  IMAD.X R13, R105, 0x1, R13, P2 ;  /* 0x00000001690d7824 */ /* 0x000fe200010e060d */
[----:B------:R-:W-:Y:S01]  /*24f0*/  LEA R14, P2, R108, R114, 0x2 ;  /* 0x000000726c0e7211 */ /* 0x000fe200078410ff */
[----:B------:R-:W-:-:S03]  /*2500*/  FFMA R25, R25, R23, R12 ;  /* 0x0000001719197223 */ /* 0x000fc6000000000c */
[----:B------:R-:W-:Y:S02]  /*2510*/  LEA.HI.X R15, R108, R115, R13, 0x2, P2 ;  /* 0x000000736c0f7211 */ /* 0x000fe400010f140d */
[----:B------:R-:W-:-:S05]  /*2520*/  F2FP.TF32.F32.PACK_B R25, R25 ;  /* 0x00000019ff19723e */ /* 0x000fca00024050ff */
[----:B------:R2:W-:Y:S04]  /*2530*/  @P3 STG.E desc[UR38][R10.64+0x4], R25 ;  /* 0x000004190a003986 */ /* 0x0005e8000c101926 */
[----:B------:R-:W3:Y:S01]  /*2540*/  @P0 LDG.E.LTC128B R24, desc[UR38][R14.64] ;  /* 0x000000260e180981 */ /* 0x000ee2000c1e1920 */
[----:B------:R-:W-:Y:S01]  /*2550*/  IADD3 R20, P2, R8, R20, RZ ;  /* 0x0000001408147210 */ /* 0x000fe20007f5e0ff */
[----:B------:R-:W-:Y:S01]  /*2560*/  BSSY B1, `(.L_x_36) ;  /* 0x0000011000017945 */ /* 0x000fe20003800000 */
[----:B------:R-:W-:-:S03]  /*2570*/  ISETP.GT.AND P1, PT, R3, 0x8, P1 ;  /* 0x000000080300780c */ /* 0x000fc60000f24270 */
[----:B------:R-:W-:Y:S01]  /*2580*/  IMAD.X R21, R9, 0x1, R105, P2 ;  /* 0x0000000109157824 */ /* 0x000fe200010e0669 */
[C---:B------:R-:W-:Y:S02]  /*2590*/  SHF.L.U64.HI R9, R91.reuse, 0x2, R92 ;  /* 0x000000025b097819 */ /* 0x040fe4000001025c */
[----:B------:R-:W-:Y:S01]  /*25a0*/  LEA R12, P2, R91, R10, 0x2 ;  /* 0x0000000a5b0c7211 */ /* 0x000fe200078410ff */
[----:B------:R-:W-:-:S04]  /*25b0*/  IMAD.WIDE.U32 R20, R101, R110, R20 ;  /* 0x0000006e65147225 */ /* 0x000fc800078e0014 */
[----:B------:R-:W-:Y:S01]  /*25c0*/  IMAD.X R13, R9, 0x1, R11, P2 ;  /* 0x00000001090d7824 */ /* 0x000fe200010e060b */
[----:B------:R-:W-:Y:S02]  /*25d0*/  LEA R8, P3, R20, R114, 0x2 ;  /* 0x0000007214087211 */ /* 0x000fe400078610ff */
[----:B---3--:R-:W-:-:S05]  /*25e0*/  LOP3.LUT R5, R24, 0xffffe000, RZ, 0xc0, !PT ;  /* 0xffffe00018057812 */ /* 0x008fca00078ec0ff */
[----:B------:R-:W-:-:S04]  /*25f0*/  FMUL R5, R5, R90 ;  /* 0x0000005a05057220 */ /* 0x000fc80000400000 */
[----:B------:R-:W-:Y:S01]  /*2600*/  FFMA R101, R26, R23, R5 ;  /* 0x000000171a657223 */ /* 0x000fe20000000005 */
[----:B------:R-:W-:-:S04]  /*2610*/  IMAD.IADD R5, R103, 0x1, R21 ;  /* 0x0000000167057824 */ /* 0x000fc800078e0215 */
[----:B------:R-:W-:Y:S02]  /*2620*/  F2FP.TF32.F32.PACK_B R101, R101 ;  /* 0x00000065ff65723e */ /* 0x000fe400024050ff */
[----:B------:R-:W-:-:S03]  /*2630*/  LEA.HI.X R9, R20, R115, R5, 0x2, P3 ;  /* 0x0000007314097211 */ /* 0x000fc600018f1405 */
[----:B------:R2:W-:Y:S01]  /*2640*/  @P0 STG.E desc[UR38][R12.64], R101 ;  /* 0x000000650c000986 */ /* 0x0005e2000c101926 */
[----:B------:R-:W-:Y:S05]  /*2650*/  @!P1 BRA `(.L_x_37) ;  /* 0x0000000000049947 */ /* 0x000fea0003800000 */
[----:B------:R3:W5:Y:S02]  /*2660*/  LDG.E.LTC128B R24, desc[UR38][R8.64+0x4] ;  /* 0x0000042608187981 */ /* 0x000764000c1e1920 */
.L_x_37:
[----:B------:R-:W-:Y:S05]  /*2670*/  BSYNC B1 ;  /* 0x0000000000017941 */ /* 0x000fea0003800000 */
.L_x_36:
[----:B-----5:R-:W-:Y:S01]  /*2680*/  LOP3.LUT R5, R24, 0xffffe000, RZ, 0xc0, !PT ;  /* 0xffffe00018057812 */ /* 0x020fe200078ec0ff */
[----:B------:R-:W-:Y:S01]  /*2690*/  BSSY B1, `(.L_x_38) ;  /* 0x0000009000017945 */ /* 0x000fe20003800000 */
[----:B------:R-:W-:-:S03]  /*26a0*/  ISETP.GT.AND P0, PT, R4, 0x8, PT ;  /* 0x000000080400780c */ /* 0x000fc60003f04270 */
[----:B------:R-:W-:Y:S01]  /*26b0*/  FMUL R14, R5, R90 ;  /* 0x0000005a050e7220 */ /* 0x000fe20000400000 */
[----:B------:R-:W-:-:S03]  /*26c0*/  ISETP.GT.AND P2, PT, R3, RZ, P0 ;  /* 0x000000ff0300720c */ /* 0x000fc60000744270 */
[----:B------:R-:W-:-:S05]  /*26d0*/  FFMA R27, R27, R23, R14 ;  /* 0x000000171b1b7223 */ /* 0x000fca000000000e */
[----:B------:R-:W-:-:S05]  /*26e0*/  F2FP.TF32.F32.PACK_B R27, R27 ;  /* 0x0000001bff1b723e */ /* 0x000fca00024050ff */
[----:B------:R4:W-:Y:S01]  /*26f0*/  @P1 STG.E desc[UR38][R12.64+0x4], R27 ;  /* 0x0000041b0c001986 */ /* 0x0009e2000c101926 */
[----:B------:R-:W-:Y:S05]  /*2700*/  @!P2 BRA `(.L_x_39) ;  /* 0x000000000004a947 */ /* 0x000fea0003800000 */
[----:B------:R0:W5:Y:S02]  /*2710*/  LDG.E.LTC128B R24, desc[UR38][R6.64+0x20] ;  /* 0x0000202606187981 */ /* 0x000164000c1e1920 */
.L_x_39:
[----:B------:R-:W-:Y:S05]  /*2720*/  BSYNC B1 ;  /* 0x0000000000017941 */ /* 0x000fea0003800000 */
.L_x_38:
        /* <DEDUP_REMOVED lines=10> */
.L_x_41:
[----:B------:R-:W-:Y:S05]  /*27d0*/  BSYNC B1 ;  /* 0x0000000000017941 */ /* 0x000fea0003800000 */
.L_x_40:
[----:B0----5:R-:W-:Y:S01]  /*27e0*/  LOP3.LUT R5, R24, 0xffffe000, RZ, 0xc0, !PT ;  /* 0xffffe00018057812 */ /* 0x021fe200078ec0ff */
[----:B------:R-:W-:Y:S01]  /*27f0*/  BSSY B1, `(.L_x_42) ;  /* 0x0000008000017945 */ /* 0x000fe20003800000 */
[----:B------:R-:W-:-:S03]  /*2800*/  ISETP.GT.AND P0, PT, R3, 0x8, P0 ;  /* 0x000000080300780c */ /* 0x000fc60000704270 */
[----:B------:R-:W-:-:S04]  /*2810*/  FMUL R14, R5, R90 ;  /* 0x0000005a050e7220 */ /* 0x000fc80000400000 */
[----:B------:R-:W-:-:S05]  /*2820*/  FFMA R29, R29, R23, R14 ;  /* 0x000000171d1d7223 */ /* 0x000fca000000000e */
[----:B------:R-:W-:-:S05]  /*2830*/  F2FP.TF32.F32.PACK_B R29, R29 ;  /* 0x0000001dff1d723e */ /* 0x000fca00024050ff */
[----:B------:R0:W-:Y:S01]  /*2840*/  @P3 STG.E desc[UR38][R10.64+0x24], R29 ;  /* 0x0000241d0a003986 */ /* 0x0001e2000c101926 */
[----:B------:R-:W-:Y:S05]  /*2850*/  @!P0 BRA `(.L_x_43) ;  /* 0x0000000000048947 */ /* 0x000fea0003800000 */
[----:B------:R0:W5:Y:S02]  /*2860*/  LDG.E.LTC128B R24, desc[UR38][R8.64+0x20] ;  /* 0x0000202608187981 */ /* 0x000164000c1e1920 */
.L_x_43:
[----:B------:R-:W-:Y:S05]  /*2870*/  BSYNC B1 ;  /* 0x0000000000017941 */ /* 0x000fea0003800000 */
.L_x_42:
[----:B-----5:R-:W-:Y:S01]  /*2880*/  LOP3.LUT R5, R24, 0xffffe000, RZ, 0xc0, !PT ;  /* 0xffffe00018057812 */ /* 0x020fe200078ec0ff */
        /* <DEDUP_REMOVED lines=8> */
.L_x_45:
[----:B------:R-:W-:Y:S05]  /*2910*/  BSYNC B1 ;  /* 0x0000000000017941 */ /* 0x000fea0003800000 */
.L_x_44:
[----:B0----5:R-:W-:Y:S01]  /*2920*/  LOP3.LUT R5, R24, 0xffffe000, RZ, 0xc0, !PT ;  /* 0xffffe00018057812 */ /* 0x021fe200078ec0ff */
        /* <DEDUP_REMOVED lines=9> */
.L_x_47:
[----:B------:R-:W-:Y:S05]  /*29c0*/  BSYNC B1 ;  /* 0x0000000000017941 */ /* 0x000fea0003800000 */
.L_x_46:
        /* <DEDUP_REMOVED lines=10> */
.L_x_49:
[----:B------:R-:W-:Y:S05]  /*2a70*/  BSYNC B1 ;  /* 0x0000000000017941 */ /* 0x000fea0003800000 */
.L_x_48:
        /* <DEDUP_REMOVED lines=9> */
.L_x_51:
[----:B------:R-:W-:Y:S05]  /*2b10*/  BSYNC B1 ;  /* 0x0000000000017941 */ /* 0x000fea0003800000 */
.L_x_50:
        /* <DEDUP_REMOVED lines=9> */
.L_x_53:
[----:B------:R-:W-:Y:S05]  /*2bb0*/  BSYNC B1 ;  /* 0x0000000000017941 */ /* 0x000fea0003800000 */
.L_x_52:
        /* <DEDUP_REMOVED lines=10> */
.L_x_55:
[----:B------:R-:W-:Y:S05]  /*2c60*/  BSYNC B1 ;  /* 0x0000000000017941 */ /* 0x000fea0003800000 */
.L_x_54:
        /* <DEDUP_REMOVED lines=10> */
.L_x_57:
[----:B------:R-:W-:Y:S05]  /*2d10*/  BSYNC B1 ;  /* 0x0000000000017941 */ /* 0x000fea0003800000 */
.L_x_56:
        /* <DEDUP_REMOVED lines=9> */
.L_x_59:
[----:B------:R-:W-:Y:S05]  /*2db0*/  BSYNC B1 ;  /* 0x0000000000017941 */ /* 0x000fea0003800000 */
.L_x_58:
        /* <DEDUP_REMOVED lines=9> */
.L_x_61:
[----:B------:R-:W-:Y:S05]  /*2e50*/  BSYNC B1 ;  /* 0x0000000000017941 */ /* 0x000fea0003800000 */
.L_x_60:
        /* <DEDUP_REMOVED lines=10> */
.L_x_63:
[----:B------:R-:W-:Y:S05]  /*2f00*/  BSYNC B1 ;  /* 0x0000000000017941 */ /* 0x000fea0003800000 */
.L_x_62:
        /* <DEDUP_REMOVED lines=10> */
.L_x_65:
[----:B------:R-:W-:Y:S05]  /*2fb0*/  BSYNC B1 ;  /* 0x0000000000017941 */ /* 0x000fea0003800000 */
.L_x_64:
        /* <DEDUP_REMOVED lines=9> */
.L_x_67:
[----:B------:R-:W-:Y:S05]  /*3050*/  BSYNC B1 ;  /* 0x0000000000017941 */ /* 0x000fea0003800000 */
.L_x_66:
        /* <DEDUP_REMOVED lines=9> */
.L_x_69:
[----:B------:R-:W-:Y:S05]  /*30f0*/  BSYNC B1 ;  /* 0x0000000000017941 */ /* 0x000fea0003800000 */
.L_x_68:
        /* <DEDUP_REMOVED lines=10> */
.L_x_71:
[----:B------:R-:W-:Y:S05]  /*31a0*/  BSYNC B1 ;  /* 0x0000000000017941 */ /* 0x000fea0003800000 */
.L_x_70:
        /* <DEDUP_REMOVED lines=10> */
.L_x_73:
[----:B------:R-:W-:Y:S05]  /*3250*/  BSYNC B1 ;  /* 0x0000000000017941 */ /* 0x000fea0003800000 */
.L_x_72:
        /* <DEDUP_REMOVED lines=9> */
.L_x_75:
[----:B------:R-:W-:Y:S05]  /*32f0*/  BSYNC B1 ;  /* 0x0000000000017941 */ /* 0x000fea0003800000 */
.L_x_74:
        /* <DEDUP_REMOVED lines=9> */
.L_x_77:
[----:B------:R-:W-:Y:S05]  /*3390*/  BSYNC B1 ;  /* 0x0000000000017941 */ /* 0x000fea0003800000 */
.L_x_76:
        /* <DEDUP_REMOVED lines=10> */
.L_x_79:
[----:B------:R-:W-:Y:S05]  /*3440*/  BSYNC B1 ;  /* 0x0000000000017941 */ /* 0x000fea0003800000 */
.L_x_78:
        /* <DEDUP_REMOVED lines=10> */
.L_x_81:
[----:B------:R-:W-:Y:S05]  /*34f0*/  BSYNC B1 ;  /* 0x0000000000017941 */ /* 0x000fea0003800000 */
.L_x_80:
        /* <DEDUP_REMOVED lines=9> */
.L_x_83:
[----:B------:R-:W-:Y:S05]  /*3590*/  BSYNC B1 ;  /* 0x0000000000017941 */ /* 0x000fea0003800000 */
.L_x_82:
        /* <DEDUP_REMOVED lines=9> */
.L_x_85:
[----:B------:R-:W-:Y:S05]  /*3630*/  BSYNC B1 ;  /* 0x0000000000017941 */ /* 0x000fea0003800000 */
.L_x_84:
        /* <DEDUP_REMOVED lines=10> */
.L_x_87:
[----:B------:R-:W-:Y:S05]  /*36e0*/  BSYNC B1 ;  /* 0x0000000000017941 */ /* 0x000fea0003800000 */
.L_x_86:
        /* <DEDUP_REMOVED lines=10> */
.L_x_89:
[----:B------:R-:W-:Y:S05]  /*3790*/  BSYNC B1 ;  /* 0x0000000000017941 */ /* 0x000fea0003800000 */
.L_x_88:
        /* <DEDUP_REMOVED lines=9> */
.L_x_91:
[----:B------:R-:W-:Y:S05]  /*3830*/  BSYNC B1 ;  /* 0x0000000000017941 */ /* 0x000fea0003800000 */
.L_x_90:
        /* <DEDUP_REMOVED lines=9> */
.L_x_93:
[----:B------:R-:W-:Y:S05]  /*38d0*/  BSYNC B1 ;  /* 0x0000000000017941 */ /* 0x000fea0003800000 */
.L_x_92:
        /* <DEDUP_REMOVED lines=10> */
.L_x_95:
[----:B------:R-:W-:Y:S05]  /*3980*/  BSYNC B1 ;  /* 0x0000000000017941 */ /* 0x000fea0003800000 */
.L_x_94:
        /* <DEDUP_REMOVED lines=10> */
.L_x_97:
[----:B------:R-:W-:Y:S05]  /*3a30*/  BSYNC B1 ;  /* 0x0000000000017941 */ /* 0x000fea0003800000 */
.L_x_96:
        /* <DEDUP_REMOVED lines=9> */
.L_x_99:
[----:B------:R-:W-:Y:S05]  /*3ad0*/  BSYNC B1 ;  /* 0x0000000000017941 */ /* 0x000fea0003800000 */
.L_x_98:
        /* <DEDUP_REMOVED lines=9> */
.L_x_101:
[----:B------:R-:W-:Y:S05]  /*3b70*/  BSYNC B1 ;  /* 0x0000000000017941 */ /* 0x000fea0003800000 */
.L_x_100:
        /* <DEDUP_REMOVED lines=10> */
.L_x_103:
[----:B------:R-:W-:Y:S05]  /*3c20*/  BSYNC B1 ;  /* 0x0000000000017941 */ /* 0x000fea0003800000 */
.L_x_102:
        /* <DEDUP_REMOVED lines=10> */
.L_x_105:
[----:B------:R-:W-:Y:S05]  /*3cd0*/  BSYNC B1 ;  /* 0x0000000000017941 */ /* 0x000fea0003800000 */
.L_x_104:
        /* <DEDUP_REMOVED lines=9> */
.L_x_107:
[----:B------:R-:W-:Y:S05]  /*3d70*/  BSYNC B1 ;  /* 0x0000000000017941 */ /* 0x000fea0003800000 */
.L_x_106:
        /* <DEDUP_REMOVED lines=9> */
.L_x_109:
[----:B------:R-:W-:Y:S05]  /*3e10*/  BSYNC B1 ;  /* 0x0000000000017941 */ /* 0x000fea0003800000 */
.L_x_108:
        /* <DEDUP_REMOVED lines=10> */
.L_x_111:
[----:B------:R-:W-:Y:S05]  /*3ec0*/  BSYNC B1 ;  /* 0x0000000000017941 */ /* 0x000fea0003800000 */
.L_x_110:
        /* <DEDUP_REMOVED lines=10> */
.L_x_113:
[----:B------:R-:W-:Y:S05]  /*3f70*/  BSYNC B1 ;  /* 0x0000000000017941 */ /* 0x000fea0003800000 */
.L_x_112:
        /* <DEDUP_REMOVED lines=9> */
.L_x_115:
[----:B------:R-:W-:Y:S05]  /*4010*/  BSYNC B1 ;  /* 0x0000000000017941 */ /* 0x000fea0003800000 */
.L_x_114:
        /* <DEDUP_REMOVED lines=9> */
.L_x_117:
[----:B------:R-:W-:Y:S05]  /*40b0*/  BSYNC B1 ;  /* 0x0000000000017941 */ /* 0x000fea0003800000 */
.L_x_116:
        /* <DEDUP_REMOVED lines=10> */
.L_x_119:
[----:B------:R-:W-:Y:S05]  /*4160*/  BSYNC B1 ;  /* 0x0000000000017941 */ /* 0x000fea0003800000 */
.L_x_118:
        /* <DEDUP_REMOVED lines=10> */
.L_x_121:
[----:B------:R-:W-:Y:S05]  /*4210*/  BSYNC B1 ;  /* 0x0000000000017941 */ /* 0x000fea0003800000 */
.L_x_120:
        /* <DEDUP_REMOVED lines=9> */
.L_x_123:
[----:B------:R-:W-:Y:S05]  /*42b0*/  BSYNC B1 ;  /* 0x0000000000017941 */ /* 0x000fea0003800000 */
.L_x_122:
        /* <DEDUP_REMOVED lines=9> */
.L_x_125:
[----:B------:R-:W-:Y:S05]  /*4350*/  BSYNC B1 ;  /* 0x0000000000017941 */ /* 0x000fea0003800000 */
.L_x_124:
        /* <DEDUP_REMOVED lines=10> */
.L_x_127:
[----:B------:R-:W-:Y:S05]  /*4400*/  BSYNC B1 ;  /* 0x0000000000017941 */ /* 0x000fea0003800000 */
.L_x_126:
        /* <DEDUP_REMOVED lines=10> */
.L_x_129:
[----:B------:R-:W-:Y:S05]  /*44b0*/  BSYNC B1 ;  /* 0x0000000000017941 */ /* 0x000fea0003800000 */
.L_x_128:
        /* <DEDUP_REMOVED lines=9> */
.L_x_131:
[----:B------:R-:W-:Y:S05]  /*4550*/  BSYNC B1 ;  /* 0x0000000000017941 */ /* 0x000fea0003800000 */
.L_x_130:
        /* <DEDUP_REMOVED lines=9> */
.L_x_133:
[----:B------:R-:W-:Y:S05]  /*45f0*/  BSYNC B1 ;  /* 0x0000000000017941 */ /* 0x000fea0003800000 */
.L_x_132:
        /* <DEDUP_REMOVED lines=10> */
.L_x_135:
[----:B------:R-:W-:Y:S05]  /*46a0*/  BSYNC B1 ;  /* 0x0000000000017941 */ /* 0x000fea0003800000 */
.L_x_134:
        /* <DEDUP_REMOVED lines=10> */
.L_x_137:
[----:B------:R-:W-:Y:S05]  /*4750*/  BSYNC B1 ;  /* 0x0000000000017941 */ /* 0x000fea0003800000 */
.L_x_136:
        /* <DEDUP_REMOVED lines=9> */
.L_x_139:
[----:B------:R-:W-:Y:S05]  /*47f0*/  BSYNC B1 ;  /* 0x0000000000017941 */ /* 0x000fea0003800000 */
.L_x_138:
        /* <DEDUP_REMOVED lines=9> */
.L_x_141:
[----:B------:R-:W-:Y:S05]  /*4890*/  BSYNC B1 ;  /* 0x0000000000017941 */ /* 0x000fea0003800000 */
.L_x_140:
        /* <DEDUP_REMOVED lines=10> */
.L_x_143:
[----:B------:R-:W-:Y:S05]  /*4940*/  BSYNC B1 ;  /* 0x0000000000017941 */ /* 0x000fea0003800000 */
.L_x_142:
        /* <DEDUP_REMOVED lines=10> */
.L_x_145:
[----:B------:R-:W-:Y:S05]  /*49f0*/  BSYNC B1 ;  /* 0x0000000000017941 */ /* 0x000fea0003800000 */
.L_x_144:
        /* <DEDUP_REMOVED lines=9> */
.L_x_147:
[----:B------:R-:W-:Y:S05]  /*4a90*/  BSYNC B1 ;  /* 0x0000000000017941 */ /* 0x000fea0003800000 */
.L_x_146:
        /* <DEDUP_REMOVED lines=9> */
.L_x_149:
[----:B------:R-:W-:Y:S05]  /*4b30*/  BSYNC B1 ;  /* 0x0000000000017941 */ /* 0x000fea0003800000 */
.L_x_148:
        /* <DEDUP_REMOVED lines=10> */
.L_x_151:
[----:B------:R-:W-:Y:S05]  /*4be0*/  BSYNC B1 ;  /* 0x0000000000017941 */ /* 0x000fea0003800000 */
.L_x_150:
[----:B-----5:R-:W-:Y:S01]  /*4bf0*/  LOP3.LUT R5, R24, 0xffffe000, RZ, 0xc0, !PT ;  /* 0xffffe00018057812 */ /* 0x020fe200078ec0ff */
[----:B------:R-:W-:Y:S01]  /*4c00*/  BSSY B1, `(.L_x_152) ;  /* 0x000000b000017945 */ /* 0x000fe20003800000 */
[----:B------:R-:W-:Y:S01]  /*4c10*/  ISETP.GT.AND P1, PT, R4, 0x79, PT ;  /* 0x000000790400780c */ /* 0x000fe20003f24270 */
[----:B------:R-:W-:Y:S02]  /*4c20*/  @P2 IMAD.MOV.U32 R4, RZ, RZ, R10 ;  /* 0x000000ffff042224 */ /* 0x000fe400078e000a */
[----:B------:R-:W-:Y:S01]  /*4c30*/  FMUL R5, R5, R90 ;  /* 0x0000005a05057220 */ /* 0x000fe20000400000 */
[----:B------:R-:W-:-:S03]  /*4c40*/  ISETP.GT.AND P3, PT, R3, RZ, P1 ;  /* 0x000000ff0300720c */ /* 0x000fc60000f64270 */
[----:B------:R-:W-:Y:S01]  /*4c50*/  FFMA R15, R84, R23, R5 ;  /* 0x00000017540f7223 */ /* 0x000fe20000000005 */
[----:B------:R-:W-:-:S04]  /*4c60*/  @P2 IMAD.MOV.U32 R5, RZ, RZ, R11 ;  /* 0x000000ffff052224 */ /* 0x000fc800078e000b */
[----:B------:R-:W-:-:S05]  /*4c70*/  F2FP.TF32.F32.PACK_B R15, R15 ;  /* 0x0000000fff0f723e */ /* 0x000fca00024050ff */
[----:B------:R0:W-:Y:S01]  /*4c80*/  @P2 STG.E desc[UR38][R4.64+0x1e0], R15 ;  /* 0x0001e00f04002986 */ /* 0x0001e2000c101926 */
[----:B------:R-:W-:Y:S05]  /*4c90*/  @!P3 BRA `(.L_x_153) ;  /* 0x000000000004b947 */ /* 0x000fea0003800000 */
[----:B------:R0:W5:Y:S02]  /*4ca0*/  LDG.E.LTC128B R24, desc[UR38][R6.64+0x1e4] ;  /* 0x0001e42606187981 */ /* 0x000164000c1e1920 */
.L_x_153:
[----:B------:R-:W-:Y:S05]  /*4cb0*/  BSYNC B1 ;  /* 0x0000000000017941 */ /* 0x000fea0003800000 */
.L_x_152:
        /* <DEDUP_REMOVED lines=9> */
.L_x_155:
[----:B------:R-:W-:Y:S05]  /*4d50*/  BSYNC B1 ;  /* 0x0000000000017941 */ /* 0x000fea0003800000 */
.L_x_154:
[----:B-----5:R-:W-:Y:S01]  /*4d60*/  LOP3.LUT R5, R24, 0xffffe000, RZ, 0xc0, !PT ;  /* 0xffffe00018057812 */ /* 0x020fe200078ec0ff */
[----:B------:R-:W-:Y:S01]  /*4d70*/  @P0 IMAD.MOV.U32 R4, RZ, RZ, R12 ;  /* 0x000000ffff040224 */ /* 0x000fe200078e000c */
[----:B------:R-:W-:Y:S01]  /*4d80*/  ISETP.GT.AND P1, PT, R3, 0x8, P1 ;  /* 0x000000080300780c */ /* 0x000fe20000f24270 */
[----:B------:R-:W-:Y:S02]  /*4d90*/  BSSY B1, `(.L_x_156) ;  /* 0x0000008000017945 */ /* 0x000fe40003800000 */
[----:B------:R-:W-:-:S04]  /*4da0*/  FMUL R5, R5, R90 ;  /* 0x0000005a05057220 */ /* 0x000fc80000400000 */
[----:B-1----:R-:W-:Y:S01]  /*4db0*/  FFMA R7, R86, R23, R5 ;  /* 0x0000001756077223 */ /* 0x002fe20000000005 */
[----:B------:R-:W-:-:S04]  /*4dc0*/  @P0 IMAD.MOV.U32 R5, RZ, RZ, R13 ;  /* 0x000000ffff050224 */ /* 0x000fc800078e000d */
[----:B------:R-:W-:-:S05]  /*4dd0*/  F2FP.TF32.F32.PACK_B R7, R7 ;  /* 0x00000007ff07723e */ /* 0x000fca00024050ff */
[----:B------:R1:W-:Y:S01]  /*4de0*/  @P0 STG.E desc[UR38][R4.64+0x1e0], R7 ;  /* 0x0001e00704000986 */ /* 0x0003e2000c101926 */
[----:B------:R-:W-:Y:S05]  /*4df0*/  @!P1 BRA `(.L_x_157) ;  /* 0x0000000000049947 */ /* 0x000fea0003800000 */
[----:B------:R0:W5:Y:S02]  /*4e00*/  LDG.E.LTC128B R24, desc[UR38][R8.64+0x1e4] ;  /* 0x0001e42608187981 */ /* 0x000164000c1e1920 */
.L_x_157:
[----:B------:R-:W-:Y:S05]  /*4e10*/  BSYNC B1 ;  /* 0x0000000000017941 */ /* 0x000fea0003800000 */
.L_x_156:
[----:B------:R-:W-:Y:S05]  /*4e20*/  @!P1 BRA `(.L_x_158) ;  /* 0x0000001000e89947 */ /* 0x000fea0003800000 */
[----:B-----5:R-:W-:-:S05]  /*4e30*/  LOP3.LUT R3, R24, 0xffffe000, RZ, 0xc0, !PT ;  /* 0xffffe00018037812 */ /* 0x020fca00078ec0ff */
[----:B-1----:R-:W-:-:S04]  /*4e40*/  FMUL R4, R3, R90 ;  /* 0x0000005a03047220 */ /* 0x002fc80000400000 */
[----:B------:R-:W-:-:S05]  /*4e50*/  FFMA R87, R87, R23, R4 ;  /* 0x0000001757577223 */ /* 0x000fca0000000004 */
[----:B------:R-:W-:-:S05]  /*4e60*/  F2FP.TF32.F32.PACK_B R87, R87 ;  /* 0x00000057ff57723e */ /* 0x000fca00024050ff */
[----:B------:R1:W-:Y:S01]  /*4e70*/  STG.E desc[UR38][R12.64+0x1e4], R87 ;  /* 0x0001e4570c007986 */ /* 0x0003e2000c101926 */
[----:B------:R-:W-:Y:S05]  /*4e80*/  BRA `(.L_x_158) ;  /* 0x0000001000d07947 */ /* 0x000fea0003800000 */
.L_x_33:
[----:B------:R-:W-:Y:S01]  /*4e90*/  ISETP.GT.AND P4, PT, R4, 0x1, PT ;  /* 0x000000010400780c */ /* 0x000fe20003f84270 */
[----:B------:R-:W-:Y:S01]  /*4ea0*/  ULDC.64 UR4, c[0x0][0x5c0] ;  /* 0x0001700000047ab9 */ /* 0x000fe20000000a00 */
[-C--:B------:R-:W-:Y:S01]  /*4eb0*/  FMUL R5, R24, R23.reuse ;  /* 0x0000001718057220 */ /* 0x080fe20000400000 */
[----:B------:R-:W-:Y:S01]  /*4ec0*/  LEA R6, P3, R106, UR4, 0x2 ;  /* 0x000000046a067c11 */ /* 0x000fe2000f8610ff */
[-C--:B------:R-:W-:Y:S01]  /*4ed0*/  FMUL R25, R25, R23.reuse ;  /* 0x0000001719197220 */ /* 0x080fe20000400000 */
[----:B------:R-:W-:Y:S01]  /*4ee0*/  ISETP.GT.AND P1, PT, R3, RZ, P4 ;  /* 0x000000ff0300720c */ /* 0x000fe20002724270 */
[-C--:B------:R-:W-:Y:S01]  /*4ef0*/  FMUL R11, R26, R23.reuse ;  /* 0x000000171a0b7220 */ /* 0x080fe20000400000 */
[----:B------:R-:W-:Y:S01]  /*4f00*/  LEA.HI.X R7, R106, UR5, R117, 0x2, P3 ;  /* 0x000000056a077c11 */ /* 0x000fe200098f1475 */
[----:B------:R-:W-:Y:S01]  /*4f10*/  FMUL R27, R27, R23 ;  /* 0x000000171b1b7220 */ /* 0x000fe20000400000 */
[----:B------:R-:W-:Y:S01]  /*4f20*/  F2FP.TF32.F32.PACK_B R5, R5 ;  /* 0x00000005ff05723e */ /* 0x000fe200024050ff */
[----:B------:R-:W-:Y:S01]  /*4f30*/  FMUL R29, R29, R23 ;  /* 0x000000171d1d7220 */ /* 0x000fe20000400000 */
[----:B------:R-:W-:Y:S01]  /*4f40*/  F2FP.TF32.F32.PACK_B R25, R25 ;  /* 0x00000019ff19723e */ /* 0x000fe200024050ff */
[-C--:B------:R-:W-:Y:S01]  /*4f50*/  FMUL R31, R31, R23.reuse ;  /* 0x000000171f1f7220 */ /* 0x080fe20000400000 */
[C---:B------:R-:W-:Y:S01]  /*4f60*/  SHF.L.U64.HI R9, R91.reuse, 0x2, R92 ;  /* 0x000000025b097819 */ /* 0x040fe2000001025c */
[----:B------:R0:W-:Y:S01]  /*4f70*/  @P2 STG.E desc[UR38][R6.64], R5 ;  /* 0x0000000506002986 */ /* 0x0001e2000c101926 */
[----:B------:R-:W-:Y:S01]  /*4f80*/  LEA R8, P3, R91, R6, 0x2 ;  /* 0x000000065b087211 */ /* 0x000fe200078610ff */
[-C--:B------:R-:W-:Y:S01]  /*4f90*/  FMUL R13, R32, R23.reuse ;  /* 0x00000017200d7220 */ /* 0x080fe20000400000 */
[C---:B------:R-:W-:Y:S01]  /*4fa0*/  ISETP.GT.AND P2, PT, R4.reuse, 0x8, PT ;  /* 0x000000080400780c */ /* 0x040fe20003f44270 */
[----:B------:R-:W-:Y:S01]  /*4fb0*/  @P1 STG.E desc[UR38][R6.64+0x4], R25 ;  /* 0x0000041906001986 */ /* 0x000fe2000c101926 */
[----:B------:R-:W-:Y:S01]  /*4fc0*/  ISETP.GT.AND P1, PT, R4, 0x9, PT ;  /* 0x000000090400780c */ /* 0x000fe20003f24270 */
[----:B------:R-:W-:Y:S01]  /*4fd0*/  IMAD.X R9, R9, 0x1, R7, P3 ;  /* 0x0000000109097824 */ /* 0x000fe200018e0607 */
[----:B------:R-:W-:Y:S01]  /*4fe0*/  ISETP.GT.AND P0, PT, R3, 0x8, P0 ;  /* 0x000000080300780c */ /* 0x000fe20000704270 */
[-C--:B------:R-:W-:Y:S01]  /*4ff0*/  FMUL R33, R33, R23.reuse ;  /* 0x0000001721217220 */ /* 0x080fe20000400000 */
[----:B------:R-:W-:Y:S01]  /*5000*/  ISETP.GT.AND P4, PT, R3, 0x8, P4 ;  /* 0x000000080300780c */ /* 0x000fe20002784270 */
[-C--:B------:R-:W-:Y:S01]  /*5010*/  FMUL R35, R35, R23.reuse ;  /* 0x0000001723237220 */ /* 0x080fe20000400000 */
[C---:B------:R-:W-:Y:S01]  /*5020*/  ISETP.GT.AND P5, PT, R3.reuse, RZ, P2 ;  /* 0x000000ff0300720c */ /* 0x040fe200017a4270 */
[-C--:B0-----:R-:W-:Y:S01]  /*5030*/  FMUL R5, R28, R23.reuse ;  /* 0x000000171c057220 */ /* 0x081fe20000400000 */
[----:B------:R-:W-:Y:S01]  /*5040*/  ISETP.GT.AND P3, PT, R3, RZ, P1 ;  /* 0x000000ff0300720c */ /* 0x000fe20000f64270 */
[----:B------:R-:W-:Y:S01]  /*5050*/  FMUL R37, R37, R23 ;  /* 0x0000001725257220 */ /* 0x000fe20000400000 */
[----:B------:R-:W-:Y:S01]  /*5060*/  F2FP.TF32.F32.PACK_B R11, R11 ;  /* 0x0000000bff0b723e */ /* 0x000fe200024050ff */
[----:B------:R-:W-:Y:S01]  /*5070*/  FMUL R39, R39, R23 ;  /* 0x0000001727277220 */ /* 0x000fe20000400000 */
[----:B------:R-:W-:Y:S01]  /*5080*/  F2FP.TF32.F32.PACK_B R27, R27 ;  /* 0x0000001bff1b723e */ /* 0x000fe200024050ff */
[----:B------:R-:W-:Y:S01]  /*5090*/  FMUL R41, R41, R23 ;  /* 0x0000001729297220 */ /* 0x000fe20000400000 */
[----:B------:R-:W-:Y:S01]  /*50a0*/  F2FP.TF32.F32.PACK_B R5, R5 ;  /* 0x00000005ff05723e */ /* 0x000fe200024050ff */
[----:B------:R0:W-:Y:S01]  /*50b0*/  @P0 STG.E desc[UR38][R8.64], R11 ;  /* 0x0000000b08000986 */ /* 0x0001e2000c101926 */
[----:B------:R-:W-:Y:S01]  /*50c0*/  F2FP.TF32.F32.PACK_B R29, R29 ;  /* 0x0000001dff1d723e */ /* 0x000fe200024050ff */
[-C--:B------:R-:W-:Y:S01]  /*50d0*/  FMUL R43, R43, R23.reuse ;  /* 0x000000172b2b7220 */ /* 0x080fe20000400000 */
[C---:B------:R-:W-:Y:S01]  /*50e0*/  ISETP.GT.AND P0, PT, R4.reuse, 0x10, PT ;  /* 0x000000100400780c */ /* 0x040fe20003f04270 */
[----:B------:R-:W-:Y:S01]  /*50f0*/  @P4 STG.E desc[UR38][R8.64+0x4], R27 ;  /* 0x0000041b08004986 */ /* 0x000fe2000c101926 */
[----:B------:R-:W-:Y:S01]  /*5100*/  ISETP.GT.AND P2, PT, R3, 0x8, P2 ;  /* 0x000000080300780c */ /* 0x000fe20001744270 */
[-C--:B------:R-:W-:Y:S01]  /*5110*/  FMUL R45, R45, R23.reuse ;  /* 0x000000172d2d7220 */ /* 0x080fe20000400000 */
[C---:B------:R-:W-:Y:S01]  /*5120*/  ISETP.GT.AND P1, PT, R3.reuse, 0x8, P1 ;  /* 0x000000080300780c */ /* 0x040fe20000f24270 */
[----:B------:R1:W-:Y:S01]  /*5130*/  @P5 STG.E desc[UR38][R6.64+0x20], R5 ;  /* 0x0000200506005986 */ /* 0x0003e2000c101926 */
[----:B------:R-:W-:Y:S01]  /*5140*/  ISETP.GT.AND P5, PT, R3, RZ, P0 ;  /* 0x000000ff0300720c */ /* 0x000fe200007a4270 */
[----:B------:R-:W-:Y:S01]  /*5150*/  FMUL R47, R47, R23 ;  /* 0x000000172f2f7220 */ /* 0x000fe20000400000 */
[----:B------:R-:W-:Y:S01]  /*5160*/  F2FP.TF32.F32.PACK_B R31, R31 ;  /* 0x0000001fff1f723e */ /* 0x000fe200024050ff */
[----:B------:R-:W-:Y:S01]  /*5170*/  @P3 STG.E desc[UR38][R6.64+0x24], R29 ;  /* 0x0000241d06003986 */ /* 0x000fe2000c101926 */
[----:B------:R-:W-:Y:S01]  /*5180*/  ISETP.GT.AND P3, PT, R4, 0x11, PT ;  /* 0x000000110400780c */ /* 0x000fe20003f64270 */
[----:B0-----:R-:W-:Y:S01]  /*5190*/  FMUL R11, R30, R23 ;  /* 0x000000171e0b7220 */ /* 0x001fe20000400000 */
[----:B------:R-:W-:Y:S01]  /*51a0*/  F2FP.TF32.F32.PACK_B R13, R13 ;  /* 0x0000000dff0d723e */ /* 0x000fe200024050ff */
[-C--:B------:R-:W-:Y:S01]  /*51b0*/  FMUL R49, R49, R23.reuse ;  /* 0x0000001731317220 */ /* 0x080fe20000400000 */
[----:B------:R-:W-:Y:S01]  /*51c0*/  ISETP.GT.AND P4, PT, R3, RZ, P3 ;  /* 0x000000ff0300720c */ /* 0x000fe20001f84270 */
[----:B------:R-:W-:Y:S01]  /*51d0*/  FMUL R51, R51, R23 ;  /* 0x0000001733337220 */ /* 0x000fe20000400000 */
[----:B------:R-:W-:Y:S01]  /*51e0*/  F2FP.TF32.F32.PACK_B R11, R11 ;  /* 0x0000000bff0b723e */ /* 0x000fe200024050ff */
[----:B-1----:R-:W-:Y:S01]  /*51f0*/  FMUL R5, R34, R23 ;  /* 0x0000001722057220 */ /* 0x002fe20000400000 */
[----:B------:R-:W-:Y:S01]  /*5200*/  F2FP.TF32.F32.PACK_B R33, R33 ;  /* 0x00000021ff21723e */ /* 0x000fe200024050ff */
[-C--:B------:R-:W-:Y:S01]  /*5210*/  FMUL R53, R53, R23.reuse ;  /* 0x0000001735357220 */ /* 0x080fe20000400000 */
[----:B------:R-:W-:Y:S01]  /*5220*/  ISETP.GT.AND P0, PT, R3, 0x8, P0 ;  /* 0x000000080300780c */ /* 0x000fe20000704270 */
[----:B------:R0:W-:Y:S01]  /*5230*/  @P2 STG.E desc[UR38][R8.64+0x20], R11 ;  /* 0x0000200b08002986 */ /* 0x0001e2000c101926 */
[C---:B------:R-:W-:Y:S01]  /*5240*/  ISETP.GT.AND P2, PT, R4.reuse, 0x19, PT ;  /* 0x000000190400780c */ /* 0x040fe20003f44270 */
[----:B------:R-:W-:Y:S01]  /*5250*/  FMUL R55, R55, R23 ;  /* 0x0000001737377220 */ /* 0x000fe20000400000 */
[----:B------:R-:W-:Y:S01]  /*5260*/  F2FP.TF32.F32.PACK_B R5, R5 ;  /* 0x00000005ff05723e */ /* 0x000fe200024050ff */
[----:B------:R-:W-:Y:S01]  /*5270*/  @P1 STG.E desc[UR38][R8.64+0x24], R31 ;  /* 0x0000241f08001986 */ /* 0x000fe2000c101926 */
[----:B------:R-:W-:Y:S01]  /*5280*/  ISETP.GT.AND P1, PT, R4, 0x18, PT ;  /* 0x000000180400780c */ /* 0x000fe20003f24270 */
[----:B------:R-:W-:Y:S01]  /*5290*/  FMUL R57, R57, R23 ;  /* 0x0000001739397220 */ /* 0x000fe20000400000 */
[----:B------:R-:W-:Y:S01]  /*52a0*/  F2FP.TF32.F32.PACK_B R35, R35 ;  /* 0x00000023ff23723e */ /* 0x000fe200024050ff */
[----:B------:R1:W-:Y:S01]  /*52b0*/  @P5 STG.E desc[UR38][R6.64+0x40], R13 ;  /* 0x0000400d06005986 */ /* 0x0003e2000c101926 */
[----:B------:R-:W-:Y:S01]  /*52c0*/  ISETP.GT.AND P5, PT, R3, RZ, P1 ;  /* 0x000000ff0300720c */ /* 0x000fe20000fa4270 */
[----:B------:R-:W-:Y:S01]  /*52d0*/  FMUL R59, R59, R23 ;  /* 0x000000173b3b7220 */ /* 0x000fe20000400000 */
[----:B------:R-:W-:Y:S01]  /*52e0*/  F2FP.TF32.F32.PACK_B R37, R37 ;  /* 0x00000025ff25723e */ /* 0x000fe200024050ff */
[----:B------:R-:W-:Y:S01]  /*52f0*/  @P4 STG.E desc[UR38][R6.64+0x44], R33 ;  /* 0x0000442106004986 */ /* 0x000fe2000c101926 */
[C---:B------:R-:W-:Y:S01]  /*5300*/  ISETP.GT.AND P4, PT, R3.reuse, 0x8, P3 ;  /* 0x000000080300780c */ /* 0x040fe20001f84270 */
[-C--:B0-----:R-:W-:Y:S01]  /*5310*/  FMUL R11, R36, R23.reuse ;  /* 0x00000017240b7220 */ /* 0x081fe20000400000 */
[----:B------:R-:W-:Y:S01]  /*5320*/  ISETP.GT.AND P3, PT, R3, RZ, P2 ;  /* 0x000000ff0300720c */ /* 0x000fe20001764270 */
[----:B------:R0:W-:Y:S01]  /*5330*/  @P0 STG.E desc[UR38][R8.64+0x40], R5 ;  /* 0x0000400508000986 */ /* 0x0001e2000c101926 */
[----:B------:R-:W-:Y:S01]  /*5340*/  ISETP.GT.AND P0, PT, R4, 0x20, PT ;  /* 0x000000200400780c */ /* 0x000fe20003f04270 */
[----:B------:R-:W-:Y:S01]  /*5350*/  FMUL R61, R61, R23 ;  /* 0x000000173d3d7220 */ /* 0x000fe20000400000 */
[----:B------:R-:W-:Y:S01]  /*5360*/  F2FP.TF32.F32.PACK_B R11, R11 ;  /* 0x0000000bff0b723e */ /* 0x000fe200024050ff */
[-C--:B-1----:R-:W-:Y:S01]  /*5370*/  FMUL R13, R40, R23.reuse ;  /* 0x00000017280d7220 */ /* 0x082fe20000400000 */
[----:B------:R-:W-:Y:S01]  /*5380*/  ISETP.GT.AND P1, PT, R3, 0x8, P1 ;  /* 0x000000080300780c */ /* 0x000fe20000f24270 */
[----:B------:R-:W-:Y:S01]  /*5390*/  FMUL R63, R63, R23 ;  /* 0x000000173f3f7220 */ /* 0x000fe20000400000 */
[----:B------:R-:W-:Y:S01]  /*53a0*/  F2FP.TF32.F32.PACK_B R39, R39 ;  /* 0x00000027ff27723e */ /* 0x000fe200024050ff */
[----:B------:R-:W-:Y:S01]  /*53b0*/  FMUL R65, R65, R23 ;  /* 0x0000001741417220 */ /* 0x000fe20000400000 */
[----:B------:R-:W-:Y:S01]  /*53c0*/  F2FP.TF32.F32.PACK_B R13, R13 ;  /* 0x0000000dff0d723e */ /* 0x000fe200024050ff */
[----:B------:R-:W-:Y:S01]  /*53d0*/  @P4 STG.E desc[UR38][R8.64+0x44], R35 ;  /* 0x0000442308004986 */ /* 0x000fe2000c101926 */
[C---:B------:R-:W-:Y:S01]  /*53e0*/  ISETP.GT.AND P4, PT, R3.reuse, 0x8, P2 ;  /* 0x000000080300780c */ /* 0x040fe20001784270 */
[-C--:B0-----:R-:W-:Y:S01]  /*53f0*/  FMUL R5, R38, R23.reuse ;  /* 0x0000001726057220 */ /* 0x081fe20000400000 */
[C---:B------:R-:W-:Y:S01]  /*5400*/  ISETP.GT.AND P2, PT, R4.reuse, 0x21, PT ;  /* 0x000000210400780c */ /* 0x040fe20003f44270 */
[----:B------:R0:W-:Y:S01]  /*5410*/  @P5 STG.E desc[UR38][R6.64+0x60], R11 ;  /* 0x0000600b06005986 */ /* 0x0001e2000c101926 */
[----:B------:R-:W-:Y:S01]  /*5420*/  ISETP.GT.AND P5, PT, R3, RZ, P0 ;  /* 0x000000ff0300720c */ /* 0x000fe200007a4270 */
[----:B------:R-:W-:Y:S01]  /*5430*/  FMUL R67, R67, R23 ;  /* 0x0000001743437220 */ /* 0x000fe20000400000 */
[----:B------:R-:W-:Y:S01]  /*5440*/  F2FP.TF32.F32.PACK_B R5, R5 ;  /* 0x00000005ff05723e */ /* 0x000fe200024050ff */
[----:B------:R-:W-:Y:S01]  /*5450*/  @P3 STG.E desc[UR38][R6.64+0x64], R37 ;  /* 0x0000642506003986 */ /* 0x000fe2000c101926 */
[----:B------:R-:W-:Y:S01]  /*5460*/  ISETP.GT.AND P3, PT, R3, RZ, P2 ;  /* 0x000000ff0300720c */ /* 0x000fe20001764270 */
[----:B------:R-:W-:Y:S01]  /*5470*/  FMUL R69, R69, R23 ;  /* 0x0000001745457220 */ /* 0x000fe20000400000 */
[----:B------:R-:W-:Y:S01]  /*5480*/  F2FP.TF32.F32.PACK_B R41, R41 ;  /* 0x00000029ff29723e */ /* 0x000fe200024050ff */
[----:B------:R1:W-:Y:S01]  /*5490*/  @P1 STG.E desc[UR38][R8.64+0x60], R5 ;  /* 0x0000600508001986 */ /* 0x0003e2000c101926 */
[----:B------:R-:W-:Y:S01]  /*54a0*/  ISETP.GT.AND P1, PT, R4, 0x28, PT ;  /* 0x000000280400780c */ /* 0x000fe20003f24270 */
[-C--:B------:R-:W-:Y:S01]  /*54b0*/  FMUL R71, R71, R23.reuse ;  /* 0x0000001747477220 */ /* 0x080fe20000400000 */
[C---:B------:R-:W-:Y:S01]  /*54c0*/  ISETP.GT.AND P0, PT, R3.reuse, 0x8, P0 ;  /* 0x000000080300780c */ /* 0x040fe20000704270 */
[----:B------:R-:W-:Y:S01]  /*54d0*/  @P4 STG.E desc[UR38][R8.64+0x64], R39 ;  /* 0x0000642708004986 */ /* 0x000fe2000c101926 */
[C---:B------:R-:W-:Y:S01]  /*54e0*/  ISETP.GT.AND P4, PT, R3.reuse, 0x8, P2 ;  /* 0x000000080300780c */ /* 0x040fe20001784270 */
[-C--:B0-----:R-:W-:Y:S01]  /*54f0*/  FMUL R11, R44, R23.reuse ;  /* 0x000000172c0b7220 */ /* 0x081fe20000400000 */
[----:B------:R-:W-:Y:S01]  /*5500*/  ISETP.GT.AND P2, PT, R4, 0x29, PT ;  /* 0x000000290400780c */ /* 0x000fe20003f44270 */
[----:B------:R0:W-:Y:S01]  /*5510*/  @P5 STG.E desc[UR38][R6.64+0x80], R13 ;  /* 0x0000800d06005986 */ /* 0x0001e2000c101926 */
[----:B------:R-:W-:Y:S01]  /*5520*/  ISETP.GT.AND P5, PT, R3, RZ, P1 ;  /* 0x000000ff0300720c */ /* 0x000fe20000fa4270 */
[----:B------:R-:W-:Y:S01]  /*5530*/  FMUL R73, R73, R23 ;  /* 0x0000001749497220 */ /* 0x000fe20000400000 */
[----:B------:R-:W-:Y:S01]  /*5540*/  F2FP.TF32.F32.PACK_B R43, R43 ;  /* 0x0000002bff2b723e */ /* 0x000fe200024050ff */
[-C--:B-1----:R-:W-:Y:S01]  /*5550*/  FMUL R5, R42, R23.reuse ;  /* 0x000000172a057220 */ /* 0x082fe20000400000 */
[----:B------:R-:W-:Y:S01]  /*5560*/  @P3 STG.E desc[UR38][R6.64+0x84], R41 ;  /* 0x0000842906003986 */ /* 0x000fe2000c101926 */
[----:B------:R-:W-:Y:S01]  /*5570*/  ISETP.GT.AND P3, PT, R3, RZ, P2 ;  /* 0x000000ff0300720c */ /* 0x000fe20001764270 */
[----:B------:R-:W-:Y:S01]  /*5580*/  FMUL R75, R75, R23 ;  /* 0x000000174b4b7220 */ /* 0x000fe20000400000 */
[----:B------:R-:W-:Y:S01]  /*5590*/  F2FP.TF32.F32.PACK_B R11, R11 ;  /* 0x0000000bff0b723e */ /* 0x000fe200024050ff */
[----:B------:R-:W-:Y:S01]  /*55a0*/  FMUL R77, R77, R23 ;  /* 0x000000174d4d7220 */ /* 0x000fe20000400000 */
[----:B------:R-:W-:Y:S01]  /*55b0*/  F2FP.TF32.F32.PACK_B R5, R5 ;  /* 0x00000005ff05723e */ /* 0x000fe200024050ff */
[----:B------:R-:W-:Y:S01]  /*55c0*/  FMUL R79, R79, R23 ;  /* 0x000000174f4f7220 */ /* 0x000fe20000400000 */
[----:B------:R-:W-:Y:S01]  /*55d0*/  F2FP.TF32.F32.PACK_B R45, R45 ;  /* 0x0000002dff2d723e */ /* 0x000fe200024050ff */
[-C--:B0-----:R-:W-:Y:S01]  /*55e0*/  FMUL R13, R48, R23.reuse ;  /* 0x00000017300d7220 */ /* 0x081fe20000400000 */
[----:B------:R-:W-:Y:S01]  /*55f0*/  ISETP.GT.AND P1, PT, R3, 0x8, P1 ;  /* 0x000000080300780c */ /* 0x000fe20000f24270 */
[----:B------:R0:W-:Y:S01]  /*5600*/  @P0 STG.E desc[UR38][R8.64+0x80], R5 ;  /* 0x0000800508000986 */ /* 0x0001e2000c101926 */
[----:B------:R-:W-:Y:S01]  /*5610*/  ISETP.GT.AND P0, PT, R4, 0x30, PT ;  /* 0x000000300400780c */ /* 0x000fe20003f04270 */
[----:B------:R-:W-:Y:S01]  /*5620*/  FMUL R81, R81, R23 ;  /* 0x0000001751517220 */ /* 0x000fe20000400000 */
[----:B------:R-:W-:Y:S01]  /*5630*/  F2FP.TF32.F32.PACK_B R47, R47 ;  /* 0x0000002fff2f723e */ /* 0x000fe200024050ff */
[----:B------:R-:W-:Y:S01]  /*5640*/  @P4 STG.E desc[UR38][R8.64+0x84], R43 ;  /* 0x0000842b08004986 */ /* 0x000fe2000c101926 */
[C---:B------:R-:W-:Y:S01]  /*5650*/  ISETP.GT.AND P4, PT, R3.reuse, 0x8, P2 ;  /* 0x000000080300780c */ /* 0x040fe20001784270 */
[-C--:B------:R-:W-:Y:S01]  /*5660*/  FMUL R15, R82, R23.reuse ;  /* 0x00000017520f7220 */ /* 0x080fe20000400000 */
[----:B------:R-:W-:Y:S01]  /*5670*/  ISETP.GT.AND P2, PT, R4, 0x31, PT ;  /* 0x000000310400780c */ /* 0x000fe20003f44270 */
[----:B------:R1:W-:Y:S01]  /*5680*/  @P5 STG.E desc[UR38][R6.64+0xa0], R11 ;  /* 0x0000a00b06005986 */ /* 0x0003e2000c101926 */
[----:B------:R-:W-:Y:S01]  /*5690*/  ISETP.GT.AND P5, PT, R3, RZ, P0 ;  /* 0x000000ff0300720c */ /* 0x000fe200007a4270 */
[----:B------:R-:W-:Y:S01]  /*56a0*/  FMUL R83, R83, R23 ;  /* 0x0000001753537220 */ /* 0x000fe20000400000 */
[----:B------:R-:W-:Y:S01]  /*56b0*/  F2FP.TF32.F32.PACK_B R13, R13 ;  /* 0x0000000dff0d723e */ /* 0x000fe200024050ff */
[-C--:B0-----:R-:W-:Y:S01]  /*56c0*/  FMUL R5, R46, R23.reuse ;  /* 0x000000172e057220 */ /* 0x081fe20000400000 */
[----:B------:R-:W-:Y:S01]  /*56d0*/  @P3 STG.E desc[UR38][R6.64+0xa4], R45 ;  /* 0x0000a42d06003986 */ /* 0x000fe2000c101926 */
[----:B------:R-:W-:Y:S01]  /*56e0*/  ISETP.GT.AND P3, PT, R3, RZ, P2 ;  /* 0x000000ff0300720c */ /* 0x000fe20001764270 */
[----:B------:R-:W-:Y:S01]  /*56f0*/  FMUL R21, R84, R23 ;  /* 0x0000001754157220 */ /* 0x000fe20000400000 */
[----:B------:R-:W-:Y:S01]  /*5700*/  F2FP.TF32.F32.PACK_B R49, R49 ;  /* 0x00000031ff31723e */ /* 0x000fe200024050ff */
[----:B------:R-:W-:Y:S01]  /*5710*/  FMUL R85, R85, R23 ;  /* 0x0000001755557220 */ /* 0x000fe20000400000 */
[----:B------:R-:W-:Y:S01]  /*5720*/  F2FP.TF32.F32.PACK_B R5, R5 ;  /* 0x00000005ff05723e */ /* 0x000fe200024050ff */
[-C--:B------:R-:W-:Y:S01]  /*5730*/  FMUL R87, R87, R23.reuse ;  /* 0x0000001757577220 */ /* 0x080fe20000400000 */
[----:B------:R-:W-:Y:S01]  /*5740*/  ISETP.GT.AND P0, PT, R3, 0x8, P0 ;  /* 0x000000080300780c */ /* 0x000fe20000704270 */
[----:B-1----:R-:W-:Y:S01]  /*5750*/  FMUL R11, R52, R23 ;  /* 0x00000017340b7220 */ /* 0x002fe20000400000 */
[----:B------:R-:W-:Y:S01]  /*5760*/  F2FP.TF32.F32.PACK_B R51, R51 ;  /* 0x00000033ff33723e */ /* 0x000fe200024050ff */
[----:B------:R0:W-:Y:S01]  /*5770*/  @P1 STG.E desc[UR38][R8.64+0xa0], R5 ;  /* 0x0000a00508001986 */ /* 0x0001e2000c101926 */
[----:B------:R-:W-:-:S02]  /*5780*/  ISETP.GT.AND P1, PT, R4, 0x38, PT ;  /* 0x000000380400780c */ /* 0x000fc40003f24270 */
[----:B------:R-:W-:Y:S01]  /*5790*/  F2FP.TF32.F32.PACK_B R11, R11 ;  /* 0x0000000bff0b723e */ /* 0x000fe200024050ff */
[----:B------:R-:W-:Y:S01]  /*57a0*/  @P4 STG.E desc[UR38][R8.64+0xa4], R47 ;  /* 0x0000a42f08004986 */ /* 0x000fe2000c101926 */
[C---:B------:R-:W-:Y:S02]  /*57b0*/  ISETP.GT.AND P4, PT, R3.reuse, 0x8, P2 ;  /* 0x000000080300780c */ /* 0x040fe40001784270 */
[----:B------:R-:W-:Y:S01]  /*57c0*/  ISETP.GT.AND P2, PT, R4, 0x39, PT ;  /* 0x000000390400780c */ /* 0x000fe20003f44270 */
[----:B------:R1:W-:Y:S01]  /*57d0*/  @P5 STG.E desc[UR38][R6.64+0xc0], R13 ;  /* 0x0000c00d06005986 */ /* 0x0003e2000c101926 */
[C---:B------:R-:W-:Y:S02]  /*57e0*/  ISETP.GT.AND P5, PT, R3.reuse, RZ, P1 ;  /* 0x000000ff0300720c */ /* 0x040fe40000fa4270 */
[----:B------:R-:W-:Y:S01]  /*57f0*/  F2FP.TF32.F32.PACK_B R53, R53 ;  /* 0x00000035ff35723e */ /* 0x000fe200024050ff */
[----:B0-----:R-:W-:Y:S01]  /*5800*/  FMUL R5, R50, R23 ;  /* 0x0000001732057220 */ /* 0x001fe20000400000 */
[----:B------:R-:W-:Y:S01]  /*5810*/  @P3 STG.E desc[UR38][R6.64+0xc4], R49 ;  /* 0x0000c43106003986 */ /* 0x000fe2000c101926 */
[----:B------:R-:W-:-:S02]  /*5820*/  ISETP.GT.AND P3, PT, R3, RZ, P2 ;  /* 0x000000ff0300720c */ /* 0x000fc40001764270 */
[----:B------:R-:W-:Y:S02]  /*5830*/  ISETP.GT.AND P1, PT, R3, 0x8, P1 ;  /* 0x000000080300780c */ /* 0x000fe40000f24270 */
[----:B------:R-:W-:Y:S01]  /*5840*/  F2FP.TF32.F32.PACK_B R5, R5 ;  /* 0x00000005ff05723e */ /* 0x000fe200024050ff */
[----:B-1----:R-:W-:Y:S01]  /*5850*/  FMUL R13, R56, R23 ;  /* 0x00000017380d7220 */ /* 0x002fe20000400000 */
[----:B------:R-:W-:-:S03]  /*5860*/  F2FP.TF32.F32.PACK_B R55, R55 ;  /* 0x00000037ff37723e */ /* 0x000fc600024050ff */
[----:B------:R0:W-:Y:S01]  /*5870*/  @P0 STG.E desc[UR38][R8.64+0xc0], R5 ;  /* 0x0000c00508000986 */ /* 0x0001e2000c101926 */
[C---:B------:R-:W-:Y:S02]  /*5880*/  ISETP.GT.AND P0, PT, R4.reuse, 0x40, PT ;  /* 0x000000400400780c */ /* 0x040fe40003f04270 */
        /* <DEDUP_REMOVED lines=71> */
[----:B------:R-:W-:Y:S01]  /*5d00*/  @P3 STG.E desc[UR38][R6.64+0x164], R69 ;  /* 0x0001644506003986 */ /* 0x000fe2000c101926 */
[----:B0-----:R-:W-:Y:S01]  /*5d10*/  FMUL R5, R70, R23 ;  /* 0x0000001746057220 */ /* 0x001fe20000400000 */
[----:B------:R-:W-:-:S02]  /*5d20*/  ISETP.GT.AND P3, PT, R3, RZ, P2 ;  /* 0x000000ff0300720c */ /* 0x000fc40001764270 */
[----:B------:R-:W-:Y:S02]  /*5d30*/  ISETP.GT.AND P0, PT, R3, 0x8, P0 ;  /* 0x000000080300780c */ /* 0x000fe40000704270 */
[----:B------:R-:W-:Y:S01]  /*5d40*/  F2FP.TF32.F32.PACK_B R5, R5 ;  /* 0x00000005ff05723e */ /* 0x000fe200024050ff */
[----:B-1----:R-:W-:Y:S01]  /*5d50*/  FMUL R11, R76, R23 ;  /* 0x000000174c0b7220 */ /* 0x002fe20000400000 */
[----:B------:R-:W-:-:S03]  /*5d60*/  F2FP.TF32.F32.PACK_B R75, R75 ;  /* 0x0000004bff4b723e */ /* 0x000fc600024050ff */
[----:B------:R0:W-:Y:S01]  /*5d70*/  @P1 STG.E desc[UR38][R8.64+0x160], R5 ;  /* 0x0001600508001986 */ /* 0x0001e2000c101926 */
[----:B------:R-:W-:Y:S02]  /*5d80*/  F2FP.TF32.F32.PACK_B R77, R77 ;  /* 0x0000004dff4d723e */ /* 0x000fe400024050ff */
[----:B------:R-:W-:Y:S01]  /*5d90*/  F2FP.TF32.F32.PACK_B R11, R11 ;  /* 0x0000000bff0b723e */ /* 0x000fe200024050ff */
[----:B------:R-:W-:Y:S01]  /*5da0*/  @P4 STG.E desc[UR38][R8.64+0x164], R71 ;  /* 0x0001644708004986 */ /* 0x000fe2000c101926 */
[C---:B------:R-:W-:Y:S02]  /*5db0*/  ISETP.GT.AND P4, PT, R4.reuse, 0x68, PT ;  /* 0x000000680400780c */ /* 0x040fe40003f84270 */
[----:B------:R-:W-:Y:S01]  /*5dc0*/  F2FP.TF32.F32.PACK_B R79, R79 ;  /* 0x0000004fff4f723e */ /* 0x000fe200024050ff */
[----:B------:R1:W-:Y:S01]  /*5dd0*/  @P5 STG.E desc[UR38][R6.64+0x180], R13 ;  /* 0x0001800d06005986 */ /* 0x0003e2000c101926 */
[----:B------:R-:W-:Y:S02]  /*5de0*/  ISETP.GT.AND P5, PT, R4, 0x69, PT ;  /* 0x000000690400780c */ /* 0x000fe40003fa4270 */
[----:B------:R-:W-:Y:S01]  /*5df0*/  F2FP.TF32.F32.PACK_B R81, R81 ;  /* 0x00000051ff51723e */ /* 0x000fe200024050ff */
[----:B------:R-:W-:Y:S01]  /*5e00*/  @P3 STG.E desc[UR38][R6.64+0x184], R73 ;  /* 0x0001844906003986 */ /* 0x000fe2000c101926 */
[C---:B------:R-:W-:Y:S01]  /*5e10*/  ISETP.GT.AND P3, PT, R3.reuse, 0x8, P2 ;  /* 0x000000080300780c */ /* 0x040fe20001764270 */
[----:B0-----:R-:W-:Y:S01]  /*5e20*/  FMUL R5, R74, R23 ;  /* 0x000000174a057220 */ /* 0x001fe20000400000 */
[----:B------:R-:W-:-:S02]  /*5e30*/  ISETP.GT.AND P2, PT, R3, RZ, P4 ;  /* 0x000000ff0300720c */ /* 0x000fc40002744270 */
[C---:B------:R-:W-:Y:S02]  /*5e40*/  ISETP.GT.AND P1, PT, R3.reuse, RZ, P5 ;  /* 0x000000ff0300720c */ /* 0x040fe40002f24270 */
[C---:B------:R-:W-:Y:S01]  /*5e50*/  ISETP.GT.AND P4, PT, R3.reuse, 0x8, P4 ;  /* 0x000000080300780c */ /* 0x040fe20002784270 */
[----:B-1----:R-:W-:Y:S01]  /*5e60*/  FMUL R13, R78, R23 ;  /* 0x000000174e0d7220 */ /* 0x002fe20000400000 */
[----:B------:R-:W-:Y:S02]  /*5e70*/  F2FP.TF32.F32.PACK_B R5, R5 ;  /* 0x00000005ff05723e */ /* 0x000fe400024050ff */
[----:B------:R-:W-:Y:S02]  /*5e80*/  ISETP.GT.AND P5, PT, R3, 0x8, P5 ;  /* 0x000000080300780c */ /* 0x000fe40002fa4270 */
[----:B------:R-:W-:Y:S01]  /*5e90*/  F2FP.TF32.F32.PACK_B R13, R13 ;  /* 0x0000000dff0d723e */ /* 0x000fe200024050ff */
[----:B------:R0:W-:Y:S01]  /*5ea0*/  @P0 STG.E desc[UR38][R8.64+0x180], R5 ;  /* 0x0001800508000986 */ /* 0x0001e2000c101926 */
[----:B------:R-:W-:-:S02]  /*5eb0*/  ISETP.GT.AND P0, PT, R4, 0x79, PT ;  /* 0x000000790400780c */ /* 0x000fc40003f04270 */
[----:B------:R-:W-:Y:S01]  /*5ec0*/  F2FP.TF32.F32.PACK_B R15, R15 ;  /* 0x0000000fff0f723e */ /* 0x000fe200024050ff */
[----:B------:R-:W-:Y:S01]  /*5ed0*/  @P3 STG.E desc[UR38][R8.64+0x184], R75 ;  /* 0x0001844b08003986 */ /* 0x000fe2000c101926 */
[C---:B------:R-:W-:Y:S02]  /*5ee0*/  ISETP.GT.AND P3, PT, R4.reuse, 0x70, PT ;  /* 0x000000700400780c */ /* 0x040fe40003f64270 */
[----:B------:R-:W-:Y:S01]  /*5ef0*/  F2FP.TF32.F32.PACK_B R83, R83 ;  /* 0x00000053ff53723e */ /* 0x000fe200024050ff */
[----:B------:R1:W-:Y:S01]  /*5f00*/  @P2 STG.E desc[UR38][R6.64+0x1a0], R11 ;  /* 0x0001a00b06002986 */ /* 0x0003e2000c101926 */
[C---:B------:R-:W-:Y:S02]  /*5f10*/  ISETP.GT.AND P2, PT, R4.reuse, 0x71, PT ;  /* 0x000000710400780c */ /* 0x040fe40003f44270 */
[----:B------:R-:W-:Y:S01]  /*5f20*/  F2FP.TF32.F32.PACK_B R21, R21 ;  /* 0x00000015ff15723e */ /* 0x000fe200024050ff */
[----:B------:R-:W-:Y:S01]  /*5f30*/  @P1 STG.E desc[UR38][R6.64+0x1a4], R77 ;  /* 0x0001a44d06001986 */ /* 0x000fe2000c101926 */
[----:B------:R-:W-:Y:S01]  /*5f40*/  ISETP.GT.AND P1, PT, R4, 0x78, PT ;  /* 0x000000780400780c */ /* 0x000fe20003f24270 */
[----:B------:R-:W-:Y:S01]  /*5f50*/  @P4 IMAD.MOV.U32 R4, RZ, RZ, R8 ;  /* 0x000000ffff044224 */ /* 0x000fe200078e0008 */
[----:B------:R-:W-:Y:S01]  /*5f60*/  F2FP.TF32.F32.PACK_B R85, R85 ;  /* 0x00000055ff55723e */ /* 0x000fe200024050ff */
[----:B0-----:R-:W-:Y:S01]  /*5f70*/  @P4 IMAD.MOV.U32 R5, RZ, RZ, R9 ;  /* 0x000000ffff054224 */ /* 0x001fe200078e0009 */
[----:B------:R-:W-:Y:S01]  /*5f80*/  F2FP.TF32.F32.PACK_B R87, R87 ;  /* 0x00000057ff57723e */ /* 0x000fe200024050ff */
[----:B-1----:R-:W-:-:S03]  /*5f90*/  FMUL R11, R80, R23 ;  /* 0x00000017500b7220 */ /* 0x002fc60000400000 */
[----:B------:R0:W-:Y:S01]  /*5fa0*/  @P4 STG.E desc[UR38][R4.64+0x1a0], R13 ;  /* 0x0001a00d04004986 */ /* 0x0001e2000c101926 */
[C---:B------:R-:W-:Y:S02]  /*5fb0*/  ISETP.GT.AND P4, PT, R3.reuse, RZ, P3 ;  /* 0x000000ff0300720c */ /* 0x040fe40001f84270 */
[----:B------:R-:W-:Y:S02]  /*5fc0*/  ISETP.GT.AND P3, PT, R3, 0x8, P3 ;  /* 0x000000080300780c */ /* 0x000fe40001f64270 */
[----:B------:R-:W-:Y:S01]  /*5fd0*/  F2FP.TF32.F32.PACK_B R11, R11 ;  /* 0x0000000bff0b723e */ /* 0x000fe200024050ff */
[----:B0-----:R-:W-:Y:S02]  /*5fe0*/  @P5 IMAD.MOV.U32 R4, RZ, RZ, R8 ;  /* 0x000000ffff045224 */ /* 0x001fe400078e0008 */
[----:B------:R-:W-:Y:S01]  /*5ff0*/  FMUL R13, R86, R23 ;  /* 0x00000017560d7220 */ /* 0x000fe20000400000 */
[----:B------:R-:W-:-:S04]  /*6000*/  @P5 IMAD.MOV.U32 R5, RZ, RZ, R9 ;  /* 0x000000ffff055224 */ /* 0x000fc800078e0009 */
[----:B------:R-:W-:Y:S01]  /*6010*/  F2FP.TF32.F32.PACK_B R13, R13 ;  /* 0x0000000dff0d723e */ /* 0x000fe200024050ff */
[----:B------:R0:W-:Y:S01]  /*6020*/  @P5 STG.E desc[UR38][R4.64+0x1a4], R79 ;  /* 0x0001a44f04005986 */ /* 0x0001e2000c101926 */
[C---:B------:R-:W-:Y:S02]  /*6030*/  ISETP.GT.AND P5, PT, R3.reuse, RZ, P2 ;  /* 0x000000ff0300720c */ /* 0x040fe400017a4270 */
[----:B------:R-:W-:Y:S01]  /*6040*/  ISETP.GT.AND P2, PT, R3, 0x8, P2 ;  /* 0x000000080300780c */ /* 0x000fe20001744270 */
[----:B0-----:R-:W-:Y:S02]  /*6050*/  @P4 IMAD.MOV.U32 R4, RZ, RZ, R6 ;  /* 0x000000ffff044224 */ /* 0x001fe400078e0006 */
[----:B------:R-:W-:-:S05]  /*6060*/  @P4 IMAD.MOV.U32 R5, RZ, RZ, R7 ;  /* 0x000000ffff054224 */ /* 0x000fca00078e0007 */
        /* <DEDUP_REMOVED lines=10> */
[----:B------:R0:W-:Y:S02]  /*6110*/  @P3 STG.E desc[UR38][R4.64+0x1c0], R15 ;  /* 0x0001c00f04003986 */ /* 0x0001e4000c101926 */
[----:B0-----:R-:W-:Y:S02]  /*6120*/  @P2 IMAD.MOV.U32 R4, RZ, RZ, R8 ;  /* 0x000000ffff042224 */ /* 0x001fe400078e0008 */
[----:B------:R-:W-:-:S05]  /*6130*/  @P2 IMAD.MOV.U32 R5, RZ, RZ, R9 ;  /* 0x000000ffff052224 */ /* 0x000fca00078e0009 */
[----:B------:R0:W-:Y:S02]  /*6140*/  @P2 STG.E desc[UR38][R4.64+0x1c4], R83 ;  /* 0x0001c45304002986 */ /* 0x0001e4000c101926 */
[----:B0-----:R-:W-:Y:S02]  /*6150*/  @P4 IMAD.MOV.U32 R4, RZ, RZ, R6 ;  /* 0x000000ffff044224 */ /* 0x001fe400078e0006 */
[----:B------:R-:W-:-:S05]  /*6160*/  @P4 IMAD.MOV.U32 R5, RZ, RZ, R7 ;  /* 0x000000ffff054224 */ /* 0x000fca00078e0007 */
[----:B------:R0:W-:Y:S04]  /*6170*/  @P4 STG.E desc[UR38][R4.64+0x1e0], R21 ;  /* 0x0001e01504004986 */ /* 0x0001e8000c101926 */
[----:B------:R1:W-:Y:S01]  /*6180*/  @P5 STG.E desc[UR38][R6.64+0x1e4], R85 ;  /* 0x0001e45506005986 */ /* 0x0003e2000c101926 */
[----:B0-----:R-:W-:Y:S02]  /*6190*/  @P1 IMAD.MOV.U32 R4, RZ, RZ, R8 ;  /* 0x000000ffff041224 */ /* 0x001fe400078e0008 */
[----:B------:R-:W-:-:S05]  /*61a0*/  @P1 IMAD.MOV.U32 R5, RZ, RZ, R9 ;  /* 0x000000ffff051224 */ /* 0x000fca00078e0009 */
[----:B------:R1:W-:Y:S04]  /*61b0*/  @P1 STG.E desc[UR38][R4.64+0x1e0], R13 ;  /* 0x0001e00d04001986 */ /* 0x0003e8000c101926 */
[----:B------:R1:W-:Y:S02]  /*61c0*/  @P0 STG.E desc[UR38][R8.64+0x1e4], R87 ;  /* 0x0001e45708000986 */ /* 0x0003e4000c101926 */
.L_x_158:
[----:B------:R-:W-:Y:S05]  /*61d0*/  BSYNC B0 ;  /* 0x0000000000007941 */ /* 0x000fea0003800000 */
.L_x_32:
[----:B------:R-:W-:Y:S01]  /*61e0*/  IADD3 R16, P0, R16, UR36, RZ ;  /* 0x0000002410107c10 */ /* 0x000fe2000ff1e0ff */
[----:B------:R-:W-:Y:S01]  /*61f0*/  ULDC.64 UR4, c[0x0][0x650] ;  /* 0x0001940000047ab9 */ /* 0x000fe20000000a00 */
[----:B------:R-:W-:Y:S01]  /*6200*/  PRMT R3, RZ, 0x7610, R3 ;  /* 0x00007610ff037816 */ /* 0x000fe20000000003 */
[----:B------:R-:W-:Y:S01]  /*6210*/  IMAD.MOV.U32 R100, RZ, RZ, -0x1 ;  /* 0xffffffffff647424 */ /* 0x000fe200078e00ff */
[----:B------:R-:W-:Y:S01]  /*6220*/  IADD3.X R17, R17, UR42, RZ, P0, !PT ;  /* 0x0000002a11117c10 */ /* 0x000fe200087fe4ff */
[----:B--2---:R-:W-:Y:S01]  /*6230*/  IMAD.MOV.U32 R101, RZ, RZ, -0x1 ;  /* 0xffffffffff657424 */ /* 0x004fe200078e00ff */
[----:B------:R-:W-:-:S04]  /*6240*/  ISETP.GE.U32.AND P0, PT, R16, UR4, PT ;  /* 0x0000000410007c0c */ /* 0x000fc8000bf06070 */
[----:B------:R-:W-:-:S13]  /*6250*/  ISETP.GE.U32.AND.EX P0, PT, R17, UR5, PT, P0 ;  /* 0x0000000511007c0c */ /* 0x000fda000bf06100 */
[----:B------:R-:W-:Y:S05]  /*6260*/  @P0 BRA `(.L_x_159) ;  /* 0x00000004004c0947 */ /* 0x000fea0003800000 */
[----:B0-----:R-:W0:Y:S01]  /*6270*/  LDC.64 R10, c[0x0][0x628] ;  /* 0x00018a00ff0a7b82 */ /* 0x001e220000000a00 */
[----:B-1--4-:R-:W1:Y:S01]  /*6280*/  S2R R12, SR_CTAID.X ;  /* 0x00000000000c7919 */ /* 0x012e620000002500 */
[----:B---3--:R-:W-:Y:S02]  /*6290*/  IMAD.MOV.U32 R8, RZ, RZ, R16 ;  /* 0x000000ffff087224 */ /* 0x008fe400078e0010 */
[----:B------:R-:W-:Y:S01]  /*62a0*/  IMAD.MOV.U32 R9, RZ, RZ, R17 ;  /* 0x000000ffff097224 */ /* 0x000fe200078e0011 */
[----:B------:R-:W2:Y:S03]  /*62b0*/  S2R R20, SR_CTAID.Y ;  /* 0x0000000000147919 */ /* 0x000ea60000002600 */
[----:B------:R-:W3:Y:S08]  /*62c0*/  LDC R0, c[0x0][0x630] ;  /* 0x00018c00ff007b82 */ /* 0x000ef00000000800 */
[----:B------:R-:W4:Y:S01]  /*62d0*/  LDC.64 R14, c[0x0][0x620] ;  /* 0x00018800ff0e7b82 */ /* 0x000f220000000a00 */
[----:B0-----:R-:W-:-:S04]  /*62e0*/  ISETP.NE.U32.AND P0, PT, R10, RZ, PT ;  /* 0x000000ff0a00720c */ /* 0x001fc80003f05070 */
[----:B------:R-:W-:-:S13]  /*62f0*/  ISETP.NE.AND.EX P0, PT, R11, RZ, PT, P0 ;  /* 0x000000ff0b00720c */ /* 0x000fda0003f05300 */
[----:B-1234-:R-:W-:Y:S05]  /*6300*/  @!P0 BRA `(.L_x_160) ;  /* 0x0000000000288947 */ /* 0x01efea0003800000 */
        /* <DEDUP_REMOVED lines=10> */
.L_x_160:
[-CC-:B------:R-:W-:Y:S01]  /*63b0*/  SHF.R.U64 R101, R8, R0.reuse, R9.reuse ;  /* 0x0000000008657219 */ /* 0x180fe20000001209 */
[----:B------:R-:W0:Y:S01]  /*63c0*/  LDC.64 R26, c[0x0][0x640] ;  /* 0x00019000ff1a7b82 */ /* 0x000e220000000a00 */
[----:B------:R-:W-:Y:S01]  /*63d0*/  SHF.R.U32.HI R0, RZ, R0, R9 ;  /* 0x00000000ff007219 */ /* 0x000fe20000011609 */
[----:B------:R-:W-:Y:S01]  /*63e0*/  ULDC UR4, c[0x0][0x150] ;  /* 0x0000540000047ab9 */ /* 0x000fe20000000800 */
[----:B------:R-:W-:Y:S02]  /*63f0*/  IADD3 R3, P0, RZ, -R101, RZ ;  /* 0x80000065ff037210 */ /* 0x000fe40007f1e0ff */
[----:B------:R-:W-:-:S03]  /*6400*/  I2FP.F32.U32 R7, R12 ;  /* 0x0000000c00077245 */ /* 0x000fc60000201000 */
[----:B------:R-:W1:Y:S01]  /*6410*/  LDC R6, c[0x0][0x618] ;  /* 0x00018600ff067b82 */ /* 0x000e620000000800 */
[----:B------:R-:W-:Y:S02]  /*6420*/  IMAD.X R5, RZ, RZ, ~R0, P0 ;  /* 0x000000ffff057224 */ /* 0x000fe400000e0e00 */
[----:B------:R-:W-:Y:S01]  /*6430*/  FMUL R7, R7, UR4 ;  /* 0x0000000407077c20 */ /* 0x000fe20008400000 */
[----:B------:R-:W-:Y:S01]  /*6440*/  ULDC UR4, c[0x0][0x154] ;  /* 0x0000550000047ab9 */ /* 0x000fe20000000800 */
[-C--:B------:R-:W-:Y:S02]  /*6450*/  IMAD R0, R5, R14.reuse, RZ ;  /* 0x0000000e05007224 */ /* 0x080fe400078e02ff */
[C---:B------:R-:W-:Y:S01]  /*6460*/  IMAD.WIDE.U32 R4, R3.reuse, R14, R16 ;  /* 0x0000000e03047225 */ /* 0x040fe200078e0010 */
[----:B------:R-:W2:Y:S01]  /*6470*/  LDC R8, c[0x0][0x608] ;  /* 0x00018200ff087b82 */ /* 0x000ea20000000800 */
[----:B------:R-:W3:Y:S02]  /*6480*/  F2I.U32.TRUNC.NTZ R7, R7 ;  /* 0x0000000700077305 */ /* 0x000ee4000020f000 */
[----:B------:R-:W-:Y:S01]  /*6490*/  IMAD R3, R3, R15, R0 ;  /* 0x0000000f03037224 */ /* 0x000fe200078e0200 */
[----:B------:R-:W-:-:S03]  /*64a0*/  I2FP.F32.U32 R0, R20 ;  /* 0x0000001400007245 */ /* 0x000fc60000201000 */
[----:B------:R-:W-:Y:S01]  /*64b0*/  IMAD.IADD R3, R5, 0x1, R3 ;  /* 0x0000000105037824 */ /* 0x000fe200078e0203 */
[----:B------:R-:W4:Y:S01]  /*64c0*/  LDC R11, c[0x0][0x658] ;  /* 0x00019600ff0b7b82 */ /* 0x000f220000000800 */
[----:B0-----:R-:W-:-:S04]  /*64d0*/  ISETP.NE.U32.AND P0, PT, R26, RZ, PT ;  /* 0x000000ff1a00720c */ /* 0x001fc80003f05070 */
[----:B------:R-:W-:-:S03]  /*64e0*/  ISETP.NE.AND.EX P0, PT, R27, RZ, PT, P0 ;  /* 0x000000ff1b00720c */ /* 0x000fc60003f05300 */
[----:B------:R-:W0:Y:S01]  /*64f0*/  LDC R9, c[0x0][0x144] ;  /* 0x00005100ff097b82 */ /* 0x000e220000000800 */
[-C--:B-1----:R-:W-:Y:S01]  /*6500*/  SHF.R.U64 R10, R4, R6.reuse, R3 ;  /* 0x00000006040a7219 */ /* 0x082fe20000001203 */
[----:B---3--:R-:W-:Y:S01]  /*6510*/  IMAD.MOV R7, RZ, RZ, -R7 ;  /* 0x000000ffff077224 */ /* 0x008fe200078e0a07 */
[----:B------:R-:W-:Y:S01]  /*6520*/  SHF.R.U32.HI R3, RZ, R6, R3 ;  /* 0x00000006ff037219 */ /* 0x000fe20000011603 */
[----:B------:R-:W-:-:S04]  /*6530*/  FMUL R6, R0, UR4 ;  /* 0x0000000400067c20 */ /* 0x000fc80008400000 */
[----:B------:R-:W1:Y:S01]  /*6540*/  LDC R21, c[0x0][0x148] ;  /* 0x00005200ff157b82 */ /* 0x000e620000000800 */
[----:B------:R3:W0:Y:S01]  /*6550*/  F2I.U32.TRUNC.NTZ R14, R6 ;  /* 0x00000006000e7305 */ /* 0x000622000020f000 */
[-CC-:B--2---:R-:W-:Y:S02]  /*6560*/  SHF.R.U64 R13, R10, R8.reuse, R3.reuse ;  /* 0x000000080a0d7219 */ /* 0x184fe40000001203 */
[----:B------:R-:W-:-:S04]  /*6570*/  SHF.R.U32.HI R0, RZ, R8, R3 ;  /* 0x00000008ff007219 */ /* 0x000fc80000011603 */
[----:B-----5:R-:W2:Y:S01]  /*6580*/  LDC R24, c[0x0][0x648] ;  /* 0x00019200ff187b82 */ /* 0x020ea20000000800 */
[-CC-:B----4-:R-:W-:Y:S02]  /*6590*/  SHF.R.U64 R15, R13, R11.reuse, R0.reuse ;  /* 0x0000000b0d0f7219 */ /* 0x190fe40000001200 */
[----:B------:R-:W-:-:S03]  /*65a0*/  SHF.R.U32.HI R5, RZ, R11, R0 ;  /* 0x0000000bff057219 */ /* 0x000fc60000011600 */
[----:B------:R-:W-:Y:S02]  /*65b0*/  IMAD.MOV.U32 R4, RZ, RZ, R15 ;  /* 0x000000ffff047224 */ /* 0x000fe400078e000f */
[----:B------:R-:W4:Y:S01]  /*65c0*/  LDC R28, c[0x0][0x638] ;  /* 0x00018e00ff1c7b82 */ /* 0x000f220000000800 */
[----:B0-----:R-:W-:-:S07]  /*65d0*/  IMAD R25, R9, R7, R12 ;  /* 0x0000000709197224 */ /* 0x001fce00078e020c */
[----:B------:R-:W0:Y:S08]  /*65e0*/  LDC R29, c[0x0][0x610] ;  /* 0x00018400ff1d7b82 */ /* 0x000e300000000800 */
[----:B------:R-:W0:Y:S01]  /*65f0*/  LDC R30, c[0x0][0x600] ;  /* 0x00018000ff1e7b82 */ /* 0x000e220000000800 */
[----:B-123--:R-:W-:Y:S05]  /*6600*/  @!P0 BRA `(.L_x_161) ;  /* 0x0000000000288947 */ /* 0x00efea0003800000 */
[----:B------:R-:W1:Y:S02]  /*6610*/  LDC R0, c[0x0][0x64c] ;  /* 0x00019300ff007b82 */ /* 0x000e640000000800 */
[----:B-1----:R-:W-:-:S05]  /*6620*/  IADD3 R3, P0, R15, R0, RZ ;  /* 0x000000000f037210 */ /* 0x002fca0007f1e0ff */
        /* <DEDUP_REMOVED lines=8> */
.L_x_161:
[----:B------:R-:W-:Y:S01]  /*66b0*/  ISETP.NE.AND P0, PT, R2, 0x1, PT ;  /* 0x000000010200780c */ /* 0x000fe20003f05270 */
[----:B------:R-:W-:Y:S01]  /*66c0*/  IMAD.MOV R14, RZ, RZ, -R14 ;  /* 0x000000ffff0e7224 */ /* 0x000fe200078e0a0e */
[----:B------:R-:W-:Y:S02]  /*66d0*/  SHF.R.U64 R3, R4, R24, R5 ;  /* 0x0000001804037219 */ /* 0x000fe40000001205 */
[----:B------:R-:W-:Y:S02]  /*66e0*/  LOP3.LUT R0, R13, R98, RZ, 0xc0, !PT ;  /* 0x000000620d007212 */ /* 0x000fe400078ec0ff */
[----:B------:R-:W-:Y:S01]  /*66f0*/  LOP3.LUT R10, R10, R97, RZ, 0xc0, !PT ;  /* 0x000000610a0a7212 */ /* 0x000fe200078ec0ff */
[----:B------:R-:W-:Y:S02]  /*6700*/  IMAD.MOV R4, RZ, RZ, -R3 ;  /* 0x000000ffff047224 */ /* 0x000fe400078e0a03 */
[----:B------:R-:W-:Y:S02]  /*6710*/  IMAD R0, R93, R3, R0 ;  /* 0x000000035d007224 */ /* 0x000fe400078e0200 */
[----:B----4-:R-:W-:-:S02]  /*6720*/  IMAD R3, R4, R28, R15 ;  /* 0x0000001c04037224 */ /* 0x010fc400078e020f */
[----:B------:R-:W-:Y:S02]  /*6730*/  @P0 IMAD R25, R21, R14, R20 ;  /* 0x0000000e15190224 */ /* 0x000fe400078e0214 */
[----:B0-----:R-:W-:Y:S02]  /*6740*/  IMAD R5, R3, R30, R10 ;  /* 0x0000001e03057224 */ /* 0x001fe400078e020a */
[----:B------:R-:W-:Y:S02]  /*6750*/  IMAD R0, R0, R29, R25 ;  /* 0x0000001d00007224 */ /* 0x000fe400078e0219 */
[----:B------:R-:W-:-:S03]  /*6760*/  IMAD.MOV.U32 R4, RZ, RZ, 0x1 ;  /* 0x00000001ff047424 */ /* 0x000fc600078e00ff */
[----:B------:R-:W-:Y:S02]  /*6770*/  SEL R100, R5, R0, !P0 ;  /* 0x0000000005647207 */ /* 0x000fe40004000000 */
[----:B------:R-:W-:Y:S02]  /*6780*/  PRMT R3, R4, 0x7610, R3 ;  /* 0x0000761004037816 */ /* 0x000fe40000000003 */
[----:B------:R-:W-:-:S07]  /*6790*/  SEL R0, R0, R5, !P0 ;  /* 0x0000000500007207 */ /* 0x000fce0004000000 */
.L_x_159:
[----:B------:R-:W-:Y:S01]  /*67a0*/  LOP3.LUT P0, RZ, R3, 0xff, RZ, 0xc0, !PT ;  /* 0x000000ff03ff7812 */ /* 0x000fe2000780c0ff */
[----:B------:R-:W-:Y:S01]  /*67b0*/  UIMAD.WIDE.U32 UR4, UR41, -0x55555555, URZ ;  /* 0xaaaaaaab290478a5 */ /* 0x000fe2000f8e003f */
[----:B------:R-:W-:-:S03]  /*67c0*/  IMAD.MOV.U32 R103, RZ, RZ, R0 ;  /* 0x000000ffff677224 */ /* 0x000fc600078e0000 */
[----:B------:R-:W-:-:S04]  /*67d0*/  USHF.R.U32.HI UR4, URZ, 0x1, UR5 ;  /* 0x000000013f047899 */ /* 0x000fc80008011605 */
[----:B------:R-:W-:-:S04]  /*67e0*/  UIMAD UR41, UR4, -0x3, UR41 ;  /* 0xfffffffd042978a4 */ /* 0x000fc8000f8e0229 */
[----:B------:R-:W-:Y:S08]  /*67f0*/  @P0 BRA `(.L_x_162) ;  /* 0xffffffac00180947 */ /* 0x000ff0000383ffff */
[----:B------:R-:W-:Y:S05]  /*6800*/  EXIT ;  /* 0x000000000000794d */ /* 0x000fea0003800000 */
.L_x_7:
        /* <DEDUP_REMOVED lines=26> */
.L_x_164:
[----:B------:R-:W0:Y:S01]  /*69b0*/  LDC.64 R30, c[0x0][0x640] ;  /* 0x00019000ff1e7b82 */ /* 0x000e220000000a00 */
[-CC-:B------:R-:W-:Y:S01]  /*69c0*/  SHF.R.U64 R22, R14, R8.reuse, R15.reuse ;  /* 0x000000080e167219 */ /* 0x180fe2000000120f */
[----:B------:R-:W-:Y:S01]  /*69d0*/  IMAD.MOV.U32 R27, RZ, RZ, 0x1 ;  /* 0x00000001ff1b7424 */ /* 0x000fe200078e00ff */
[----:B------:R-:W-:Y:S02]  /*69e0*/  SHF.R.U32.HI R7, RZ, R8, R15 ;  /* 0x00000008ff077219 */ /* 0x000fe4000001160f */
[----:B------:R-:W-:-:S03]  /*69f0*/  IADD3 R13, P0, RZ, -R22, RZ ;  /* 0x80000016ff0d7210 */ /* 0x000fc60007f1e0ff */
[----:B------:R-:W1:Y:S02]  /*6a00*/  LDC R12, c[0x0][0x618] ;  /* 0x00018600ff0c7b82 */ /* 0x000e640000000800 */
[----:B------:R-:W-:Y:S02]  /*6a10*/  IMAD.X R7, RZ, RZ, ~R7, P0 ;  /* 0x000000ffff077224 */ /* 0x000fe400000e0e07 */
[----:B------:R-:W-:-:S04]  /*6a20*/  IMAD.WIDE.U32 R10, R13, R24, R16 ;  /* 0x000000180d0a7225 */ /* 0x000fc800078e0010 */
[----:B------:R-:W2:Y:S01]  /*6a30*/  LDC R14, c[0x0][0x608] ;  /* 0x00018200ff0e7b82 */ /* 0x000ea20000000800 */
[----:B------:R-:W-:-:S04]  /*6a40*/  IMAD R8, R7, R24, RZ ;  /* 0x0000001807087224 */ /* 0x000fc800078e02ff */
[----:B------:R-:W-:-:S03]  /*6a50*/  IMAD R7, R13, R25, R8 ;  /* 0x000000190d077224 */ /* 0x000fc600078e0208 */
[----:B------:R-:W3:Y:S01]  /*6a60*/  LDC R28, c[0x0][0x658] ;  /* 0x00019600ff1c7b82 */ /* 0x000ee20000000800 */
[----:B------:R-:W-:Y:S01]  /*6a70*/  IMAD.IADD R7, R11, 0x1, R7 ;  /* 0x000000010b077824 */ /* 0x000fe200078e0207 */
[----:B0-----:R-:W-:Y:S01]  /*6a80*/  ISETP.NE.U32.AND P0, PT, R30, RZ, PT ;  /* 0x000000ff1e00720c */ /* 0x001fe20003f05070 */
[----:B------:R-:W-:-:S03]  /*6a90*/  IMAD.MOV.U32 R11, RZ, RZ, -0x1 ;  /* 0xffffffffff0b7424 */ /* 0x000fc600078e00ff */
        /* <DEDUP_REMOVED lines=8> */
[-C--:B---3--:R-:W-:Y:S02]  /*6b20*/  SHF.L.U32 R10, R11, R28.reuse, RZ ;  /* 0x0000001c0b0a7219 */ /* 0x088fe400000006ff */
[--C-:B------:R-:W-:Y:S02]  /*6b30*/  SHF.R.U64 R26, R24, R28, R7.reuse ;  /* 0x0000001c181a7219 */ /* 0x100fe40000001207 */
[----:B------:R-:W-:Y:S02]  /*6b40*/  LOP3.LUT R29, RZ, R10, RZ, 0x33, !PT ;  /* 0x0000000aff1d7212 */ /* 0x000fe400078e33ff */
[----:B------:R-:W-:Y:S01]  /*6b50*/  SHF.R.U32.HI R11, RZ, R28, R7 ;  /* 0x0000001cff0b7219 */ /* 0x000fe20000011607 */
[----:B------:R-:W3:Y:S01]  /*6b60*/  LDC R32, c[0x0][0x610] ;  /* 0x00018400ff207b82 */ /* 0x000ee20000000800 */
[----:B------:R-:W-:Y:S01]  /*6b70*/  IMAD.MOV.U32 R10, RZ, RZ, R26 ;  /* 0x000000ffff0a7224 */ /* 0x000fe200078e001a */
[----:B------:R-:W-:Y:S06]  /*6b80*/  @!P0 BRA `(.L_x_165) ;  /* 0x0000000000288947 */ /* 0x000fec0003800000 */
        /* <DEDUP_REMOVED lines=10> */
.L_x_165:
[----:B------:R-:W-:Y:S02]  /*6c30*/  ISETP.NE.AND P0, PT, R2, 0x1, PT ;  /* 0x000000010200780c */ /* 0x000fe40003f05270 */
[----:B-1----:R-:W-:Y:S01]  /*6c40*/  SHF.R.U64 R8, R10, R8, R11 ;  /* 0x000000080a087219 */ /* 0x002fe2000000120b */
[----:B0-----:R-:W-:Y:S01]  /*6c50*/  VIADD R11, R21, 0xffffffff ;  /* 0xffffffff150b7836 */ /* 0x001fe20000000000 */
[----:B------:R-:W-:Y:S02]  /*6c60*/  SHF.L.U32 R27, R27, R28, RZ ;  /* 0x0000001c1b1b7219 */ /* 0x000fe400000006ff */
[----:B------:R-:W-:Y:S01]  /*6c70*/  LOP3.LUT R5, R24, R29, RZ, 0xc0, !PT ;  /* 0x0000001d18057212 */ /* 0x000fe200078ec0ff */
[----:B------:R-:W-:-:S04]  /*6c80*/  IMAD.MOV R7, RZ, RZ, -R8 ;  /* 0x000000ffff077224 */ /* 0x000fc800078e0a08 */
[----:B------:R-:W-:Y:S02]  /*6c90*/  IMAD R5, R27, R8, R5 ;  /* 0x000000081b057224 */ /* 0x000fe400078e0205 */
[----:B------:R-:W-:Y:S01]  /*6ca0*/  @P0 IMAD R6, R9, R23, R4 ;  /* 0x0000001709060224 */ /* 0x000fe200078e0204 */
[----:B------:R-:W-:Y:S01]  /*6cb0*/  LOP3.LUT R9, R20, R11, RZ, 0xc0, !PT ;  /* 0x0000000b14097212 */ /* 0x000fe200078ec0ff */
[----:B--2---:R-:W-:Y:S02]  /*6cc0*/  IMAD R4, R7, R25, R26 ;  /* 0x0000001907047224 */ /* 0x004fe400078e021a */
[----:B---3--:R-:W-:Y:S02]  /*6cd0*/  IMAD R6, R5, R32, R6 ;  /* 0x0000002005067224 */ /* 0x008fe400078e0206 */
[----:B------:R-:W-:Y:S02]  /*6ce0*/  IMAD R5, R4, R21, R9 ;  /* 0x0000001504057224 */ /* 0x000fe400078e0209 */
[----:B------:R-:W-:-:S02]  /*6cf0*/  IMAD.MOV.U32 R8, RZ, RZ, 0x1 ;  /* 0x00000001ff087424 */ /* 0x000fc400078e00ff */
[----:B------:R-:W-:Y:S01]  /*6d00*/  IMAD.MOV.U32 R7, RZ, RZ, R22 ;  /* 0x000000ffff077224 */ /* 0x000fe200078e0016 */
[----:B------:R-:W-:Y:S02]  /*6d10*/  SEL R21, R5, R6, !P0 ;  /* 0x0000000605157207 */ /* 0x000fe40004000000 */
[----:B------:R-:W-:-:S07]  /*6d20*/  SEL R20, R6, R5, !P0 ;  /* 0x0000000506147207 */ /* 0x000fce0004000000 */
.L_x_163:
[----:B------:R-:W-:-:S08]  /*6d30*/  NOP ;  /* 0x0000000000007918 */ /* 0x000fd00000000000 */
[----:B------:R-:W0:-:S00]  /*6d40*/  USETMAXREG.DEALLOC.CTAPOOL 0x28 ;  /* 0x00000028000079c8 */ /* 0x000e0000080e0500 */
[----:B0-----:R-:W-:-:S13]  /*6d50*/  ISETP.NE.AND P0, PT, R3, RZ, PT ;  /* 0x000000ff0300720c */ /* 0x001fda0003f05270 */
[----:B------:R-:W-:Y:S05]  /*6d60*/  @P0 EXIT ;  /* 0x000000000000094d */ /* 0x000fea0003800000 */
[----:B------:R-:W-:Y:S01]  /*6d70*/  LOP3.LUT P0, RZ, R8, 0xff, RZ, 0xc0, !PT ;  /* 0x000000ff08ff7812 */ /* 0x000fe2000780c0ff */
[----:B------:R-:W-:Y:S02]  /*6d80*/  IMAD.MOV.U32 R3, RZ, RZ, 0x1 ;  /* 0x00000001ff037424 */ /* 0x000fe400078e00ff */
[----:B------:R-:W-:-:S10]  /*6d90*/  IMAD.MOV.U32 R8, RZ, RZ, RZ ;  /* 0x000000ffff087224 */ /* 0x000fd400078e00ff */
[----:B------:R-:W-:Y:S05]  /*6da0*/  @!P0 BRA `(.L_x_166) ;  /* 0x0000000c00288947 */ /* 0x000fea0003800000 */
[----:B------:R-:W0:Y:S01]  /*6db0*/  LDC R3, c[0x0][0x28c] ;  /* 0x0000a300ff037b82 */ /* 0x000e220000000800 */
[----:B------:R-:W1:Y:S01]  /*6dc0*/  S2R R13, SR_CgaCtaId ;  /* 0x00000000000d7919 */ /* 0x000e620000008800 */
[----:B------:R-:W-:Y:S01]  /*6dd0*/  ULDC UR5, c[0x0][0x658] ;  /* 0x0001960000057ab9 */ /* 0x000fe20000000800 */
[----:B------:R-:W-:Y:S01]  /*6de0*/  UMOV UR6, 0xffffffff ;  /* 0xffffffff00067882 */ /* 0x000fe20000000000 */
[----:B------:R-:W-:Y:S01]  /*6df0*/  BSSY B0, `(.L_x_166) ;  /* 0x00000c5000007945 */ /* 0x000fe20003800000 */
[----:B------:R-:W-:Y:S01]  /*6e00*/  USHF.L.U32 UR6, UR6, UR5, URZ ;  /* 0x0000000506067299 */ /* 0x000fe2000800063f */
[----:B------:R-:W-:Y:S01]  /*6e10*/  IMAD.MOV.U32 R10, RZ, RZ, 0x1 ;  /* 0x00000001ff0a7424 */ /* 0x000fe200078e00ff */
[----:B------:R-:W-:Y:S01]  /*6e20*/  LOP3.LUT R9, R18, 0x2, RZ, 0xfc, !PT ;  /* 0x0000000212097812 */ /* 0x000fe200078efcff */
[----:B------:R-:W-:Y:S01]  /*6e30*/  IMAD.MOV.U32 R8, RZ, RZ, RZ ;  /* 0x000000ffff087224 */ /* 0x000fe200078e00ff */
[----:B------:R-:W-:Y:S01]  /*6e40*/  ULDC UR4, c[0x0][0x600] ;  /* 0x0001800000047ab9 */ /* 0x000fe20000000800 */
[----:B------:R-:W-:Y:S01]  /*6e50*/  UMOV UR7, 0x1 ;  /* 0x0000000100077882 */ /* 0x000fe20000000000 */
[----:B------:R-:W-:-:S02]  /*6e60*/  UIADD3 UR15, UR4, -0x1, URZ ;  /* 0xffffffff040f7890 */ /* 0x000fc4000fffe03f */
[----:B------:R-:W-:Y:S02]  /*6e70*/  USHF.L.U32 UR17, UR7, UR5, URZ ;  /* 0x0000000507117299 */ /* 0x000fe4000800063f */
[----:B------:R-:W-:Y:S01]  /*6e80*/  ULOP3.LUT UR16, URZ, UR6, URZ, 0x33, !UPT ;  /* 0x000000063f107292 */ /* 0x000fe2000f8e333f */
[----:B------:R-:W-:Y:S01]  /*6e90*/  ULDC.64 UR20, c[0x0][0x198] ;  /* 0x0000660000147ab9 */ /* 0x000fe20000000a00 */
[----:B0-----:R-:W-:-:S05]  /*6ea0*/  VIADD R3, R3, 0x1f ;  /* 0x0000001f03037836 */ /* 0x001fca0000000000 */
[----:B------:R-:W-:-:S04]  /*6eb0*/  SHF.R.S32.HI R4, RZ, 0x1f, R3 ;  /* 0x0000001fff047819 */ /* 0x000fc80000011403 */
[----:B------:R-:W-:Y:S01]  /*6ec0*/  LEA.HI R4, R4, R3, RZ, 0x5 ;  /* 0x0000000304047211 */ /* 0x000fe200078f28ff */
[C---:B-1----:R-:W-:Y:S02]  /*6ed0*/  IMAD.SHL.U32 R12, R13.reuse, 0x40, RZ ;  /* 0x000000400d0c7824 */ /* 0x042fe400078e00ff */
[----:B------:R-:W-:Y:S01]  /*6ee0*/  IMAD.SHL.U32 R13, R13, 0x800, RZ ;  /* 0x000008000d0d7824 */ /* 0x000fe200078e00ff */
[----:B------:R-:W-:Y:S01]  /*6ef0*/  SHF.R.S32.HI R11, RZ, 0x5, R4 ;  /* 0x00000005ff0b7819 */ /* 0x000fe20000011404 */
[----:B------:R-:W-:Y:S01]  /*6f00*/  IMAD.MOV.U32 R3, RZ, RZ, 0x1 ;  /* 0x00000001ff037424 */ /* 0x000fe200078e00ff */
[----:B------:R-:W-:Y:S02]  /*6f10*/  LOP3.LUT R12, R12, 0x40, RZ, 0xc0, !PT ;  /* 0x000000400c0c7812 */ /* 0x000fe400078ec0ff */
[----:B------:R-:W-:Y:S01]  /*6f20*/  LOP3.LUT R13, R13, 0x800, RZ, 0xc0, !PT ;  /* 0x000008000d0d7812 */ /* 0x000fe200078ec0ff */
[----:B------:R-:W-:-:S07]  /*6f30*/  VIADD R19, R11, 0x1 ;  /* 0x000000010b137836 */ /* 0x000fce0000000000 */
.L_x_177:
[----:B------:R-:W-:-:S03]  /*6f40*/  UMOV UR4, 0xffffffff ;  /* 0xffffffff00047882 */ /* 0x000fc60000000000 */
[----:B------:R-:W-:Y:S05]  /*6f50*/  BRA.DIV UR4, `(.L_x_167) ;  /* 0x0000000e04807947 */ /* 0x000fea000b800000 */
[----:B------:R-:W-:-:S13]  /*6f60*/  ELECT P6, URZ, PT ;  /* 0x00000000003f782f */ /* 0x000fda00038c0000 */
.L_x_187:
[----:B------:R-:W0:Y:S01]  /*6f70*/  LDC R4, c[0x0][0x28c] ;  /* 0x0000a300ff047b82 */ /* 0x000e220000000800 */
[----:B------:R-:W-:Y:S01]  /*6f80*/  BSSY B1, `(.L_x_168) ;  /* 0x0000038000017945 */ /* 0x000fe20003800000 */
[----:B0-----:R-:W-:-:S13]  /*6f90*/  ISETP.LT.OR P6, PT, R4, 0x1, !P6 ;  /* 0x000000010400780c */ /* 0x001fda00077c1670 */
[----:B------:R-:W-:Y:S05]  /*6fa0*/  @P6 BRA `(.L_x_169) ;  /* 0x0000000000d46947 */ /* 0x000fea0003800000 */
[----:B------:R-:W-:Y:S02]  /*6fb0*/  IMAD R21, R21, 0x80, R12 ;  /* 0x0000008015157824 */ /* 0x000fe400078e020c */
[----:B------:R-:W-:Y:S02]  /*6fc0*/  IMAD.SHL.U32 R20, R20, 0x80, RZ ;  /* 0x0000008014147824 */ /* 0x000fe400078e00ff */
[----:B------:R-:W-:Y:S02]  /*6fd0*/  IMAD.MOV.U32 R22, RZ, RZ, RZ ;  /* 0x000000ffff167224 */ /* 0x000fe400078e00ff */
[----:B------:R-:W-:Y:S02]  /*6fe0*/  IMAD.MOV.U32 R4, RZ, RZ, R19 ;  /* 0x000000ffff047224 */ /* 0x000fe400078e0013 */
[----:B------:R-:W-:Y:S02]  /*6ff0*/  IMAD.MOV.U32 R5, RZ, RZ, R3 ;  /* 0x000000ffff057224 */ /* 0x000fe400078e0003 */
[----:B------:R-:W-:-:S07]  /*7000*/  IMAD.MOV.U32 R6, RZ, RZ, R8 ;  /* 0x000000ffff067224 */ /* 0x000fce00078e0008 */
.L_x_172:
[----:B------:R-:W0:Y:S01]  /*7010*/  S2R R15, SR_CgaCtaId ;  /* 0x00000000000f7919 */ /* 0x000e220000008800 */
[----:B------:R-:W-:Y:S02]  /*7020*/  MOV R14, 0x400 ;  /* 0x00000400000e7802 */ /* 0x000fe40000000f00 */
[----:B------:R-:W-:Y:S02]  /*7030*/  ISETP.NE.AND P1, PT, R0, RZ, PT ;  /* 0x000000ff0000720c */ /* 0x000fe40003f25270 */
[----:B0-----:R-:W-:Y:S02]  /*7040*/  LEA R25, R15, R14, 0x18 ;  /* 0x0000000e0f197211 */ /* 0x001fe400078ec0ff */
[----:B------:R-:W-:-:S09]  /*7050*/  SHF.L.U32 R14, R5, 0x1f, RZ ;  /* 0x0000001f050e7819 */ /* 0x000fd200000006ff */
[----:B------:R-:W0:Y:S01]  /*7060*/  @!P1 LDC R15, c[0x0][0x500] ;  /* 0x00014000ff0f9b82 */ /* 0x000e220000000800 */
[----:B------:R-:W-:-:S04]  /*7070*/  IMAD R23, R6, 0x8, R25 ;  /* 0x0000000806177824 */ /* 0x000fc800078e0219 */
[----:B------:R-:W1:Y:S02]  /*7080*/  SYNCS.PHASECHK.TRANS64.TRYWAIT P0, [R23+URZ+0x18], R14 ;  /* 0x0000180e170075a7 */ /* 0x000e64000800017f */
[----:B-1----:R-:W-:Y:S05]  /*7090*/  @!P0 BRA `(.L_x_170) ;  /* 0x0000000c00508947 */ /* 0x002fea0003800000 */
.L_x_188:
[----:B-1----:R-:W-:Y:S01]  /*70a0*/  PRMT R14, R9, 0x9910, RZ ;  /* 0x00009910090e7816 */ /* 0x002fe200000000ff */
[----:B0-----:R0:W-:Y:S03]  /*70b0*/  @!P1 SYNCS.ARRIVE.TRANS64 RZ, [R23+URZ], R15 ;  /* 0x0000000f17ff99a7 */ /* 0x0011e6000800003f */
[----:B------:R-:W-:-:S13]  /*70c0*/  ISETP.NE.AND P0, PT, R14, 0x2, PT ;  /* 0x000000020e00780c */ /* 0x000fda0003f05270 */
[----:B0-----:R-:W-:Y:S05]  /*70d0*/  @P0 BRA `(.L_x_171) ;  /* 0x0000000000040947 */ /* 0x001fea0003800000 */
[----:B------:R-:W-:Y:S01]  /*70e0*/  BPT.TRAP 0x1 ;  /* 0x000000040000795c */ /* 0x000fe20000300000 */
.L_x_171:
[C---:B------:R-:W-:Y:S01]  /*70f0*/  IMAD R14, R6.reuse, 0x1000, R13 ;  /* 0x00001000060e7824 */ /* 0x040fe200078e020d */
[----:B------:R-:W-:Y:S01]  /*7100*/  R2UR UR9, R23 ;  /* 0x00000000170972ca */ /* 0x000fe200000e0000 */
[--C-:B------:R-:W-:Y:S01]  /*7110*/  IMAD R15, R6, 0x4000, R25.reuse ;  /* 0x00004000060f7824 */ /* 0x100fe200078e0219 */
[----:B------:R-:W-:Y:S01]  /*7120*/  UIADD3 UR4, UP0, UR20, 0xf0, URZ ;  /* 0x000000f014047890 */ /* 0x000fe2000ff1e03f */
[----:B------:R-:W-:Y:S01]  /*7130*/  IMAD R14, R14, 0x4, R25 ;  /* 0x000000040e0e7824 */ /* 0x000fe200078e0219 */
[----:B------:R-:W-:Y:S01]  /*7140*/  R2UR UR11, R20 ;  /* 0x00000000140b72ca */ /* 0x000fe200000e0000 */
[----:B------:R-:W-:Y:S01]  /*7150*/  VIADD R4, R4, 0xffffffff ;  /* 0xffffffff04047836 */ /* 0x000fe20000000000 */
[----:B------:R-:W-:Y:S01]  /*7160*/  R2UR UR5, R15 ;  /* 0x000000000f0572ca */ /* 0x000fe200000e0000 */
[----:B------:R-:W-:Y:S01]  /*7170*/  UIADD3 UR22, UP1, UR20, 0x1f0, URZ ;  /* 0x000001f014167890 */ /* 0x000fe2000ff3e03f */
[----:B------:R-:W-:Y:S01]  /*7180*/  R2UR UR8, R14 ;  /* 0x000000000e0872ca */ /* 0x000fe200000e0000 */
[----:B------:R-:W-:Y:S01]  /*7190*/  VIADD R6, R6, 0x1 ;  /* 0x0000000106067836 */ /* 0x000fe20000000000 */
[----:B------:R-:W-:Y:S01]  /*71a0*/  R2UR UR10, R22 ;  /* 0x00000000160a72ca */ /* 0x000fe200000e0000 */
[----:B------:R-:W-:Y:S01]  /*71b0*/  UIADD3.X UR23, URZ, UR21, URZ, UP1, !UPT ;  /* 0x000000153f177290 */ /* 0x000fe20008ffe43f */
[----:B------:R-:W-:Y:S01]  /*71c0*/  R2UR UR12, R7 ;  /* 0x00000000070c72ca */ /* 0x000fe200000e0000 */
[----:B------:R-:W-:Y:S01]  /*71d0*/  UMOV UR6, 0x0 ;  /* 0x0000000000067882 */ /* 0x000fe20000000000 */
[----:B------:R-:W-:Y:S01]  /*71e0*/  R2UR UR18, R21 ;  /* 0x00000000151272ca */ /* 0x000fe200000e0000 */
[----:B------:R-:W-:Y:S01]  /*71f0*/  UMOV UR7, 0x10000000 ;  /* 0x1000000000077882 */ /* 0x000fe20000000000 */
[----:B------:R-:W-:Y:S01]  /*7200*/  ISETP.GT.AND P1, PT, R4, 0x1, PT ;  /* 0x000000010400780c */ /* 0x000fe20003f24270 */
[----:B------:R-:W-:Y:S01]  /*7210*/  UMOV UR19, 0x30000 ;  /* 0x0003000000137882 */ /* 0x000fe20000000000 */
[----:B------:R-:W-:Y:S01]  /*7220*/  ISETP.NE.AND P0, PT, R6, 0x3, PT ;  /* 0x000000030600780c */ /* 0x000fe20003f05270 */
[----:B------:R-:W-:Y:S01]  /*7230*/  UIADD3 UR13, UR5, 0x100, URZ ;  /* 0x00000100050d7890 */ /* 0x000fe2000fffe03f */
[----:B------:R-:W-:Y:S01]  /*7240*/  VIADD R22, R22, 0x20 ;  /* 0x0000002016167836 */ /* 0x000fe20000000000 */
[----:B------:R-:W-:Y:S01]  /*7250*/  UIADD3.X UR5, URZ, UR21, URZ, UP0, !UPT ;  /* 0x000000153f057290 */ /* 0x000fe200087fe43f */
[----:B------:R-:W-:Y:S01]  /*7260*/  SEL R14, RZ, 0x1, P0 ;  /* 0x00000001ff0e7807 */ /* 0x000fe20000000000 */
[----:B------:R-:W-:Y:S01]  /*7270*/  UIADD3 UR14, UR8, 0xc100, URZ ;  /* 0x0000c100080e7890 */ /* 0x000fe2000fffe03f */
[----:B------:R-:W-:-:S02]  /*7280*/  SEL R6, R6, RZ, P0 ;  /* 0x000000ff06067207 */ /* 0x000fc40000000000 */
[----:B------:R-:W-:Y:S01]  /*7290*/  UMOV UR8, UR13 ;  /* 0x0000000d00087c82 */ /* 0x000fe20008000000 */
[----:B------:R-:W-:-:S03]  /*72a0*/  LOP3.LUT R5, R5, R14, RZ, 0x3c, !PT ;  /* 0x0000000e05057212 */ /* 0x000fc600078e3cff */
[----:B------:R0:W-:Y:S02]  /*72b0*/  UTMALDG.3D [UR8], [UR4], desc[UR6] ;  /* 0x00000608040075b4 */ /* 0x0001e40008011000 */
[----:B0-----:R-:W-:Y:S01]  /*72c0*/  UMOV UR8, UR14 ;  /* 0x0000000e00087c82 */ /* 0x001fe20008000000 */
[----:B------:R-:W-:Y:S02]  /*72d0*/  UMOV UR11, UR18 ;  /* 0x00000012000b7c82 */ /* 0x000fe40008000000 */
[----:B------:R0:W-:Y:S02]  /*72e0*/  UTMALDG.3D.MULTICAST [UR8], [UR22], UR19, desc[UR6] ;  /* 0x00000608160073b4 */ /* 0x0001e40008011813 */
[----:B0-----:R-:W-:Y:S05]  /*72f0*/  @P1 BRA `(.L_x_172) ;  /* 0xfffffffc00441947 */ /* 0x001fea000383ffff */
.L_x_169:
[----:B------:R-:W-:Y:S05]  /*7300*/  BSYNC B1 ;  /* 0x0000000000017941 */ /* 0x000fea0003800000 */
.L_x_168:
[----:B------:R-:W-:Y:S01]  /*7310*/  LOP3.LUT P1, RZ, R10, 0xff, RZ, 0xc0, !PT ;  /* 0x000000ff0aff7812 */ /* 0x000fe2000782c0ff */
[C---:B------:R-:W-:Y:S01]  /*7320*/  IMAD.IADD R7, R11.reuse, 0x1, R8 ;  /* 0x000000010b077824 */ /* 0x040fe200078e0208 */
[----:B------:R-:W-:Y:S01]  /*7330*/  ULDC.64 UR4, c[0x0][0x650] ;  /* 0x0001940000047ab9 */ /* 0x000fe20000000a00 */
[----:B------:R-:W-:Y:S01]  /*7340*/  ISETP.GE.U32.AND P2, PT, R11, 0x3, PT ;  /* 0x000000030b00780c */ /* 0x000fe20003f46070 */
[----:B------:R-:W-:Y:S01]  /*7350*/  BSSY B1, `(.L_x_173) ;  /* 0x000006c000017945 */ /* 0x000fe20003800000 */
[----:B------:R-:W-:Y:S01]  /*7360*/  IMAD.MOV.U32 R20, RZ, RZ, -0x1 ;  /* 0xffffffffff147424 */ /* 0x000fe200078e00ff */
[----:B------:R-:W-:Y:S01]  /*7370*/  ISETP.GT.U32.AND P0, PT, R7, 0x2, PT ;  /* 0x000000020700780c */ /* 0x000fe20003f04070 */
[----:B------:R-:W-:Y:S01]  /*7380*/  IMAD.MOV.U32 R21, RZ, RZ, -0x1 ;  /* 0xffffffffff157424 */ /* 0x000fe200078e00ff */
[----:B------:R-:W-:Y:S02]  /*7390*/  PRMT R10, RZ, 0x7610, R10 ;  /* 0x00007610ff0a7816 */ /* 0x000fe4000000000a */
[----:B------:R-:W-:-:S03]  /*73a0*/  ISETP.LT.U32.AND P0, PT, R11, 0x3, P0 ;  /* 0x000000030b00780c */ /* 0x000fc60000701070 */
[----:B------:R-:W0:Y:S01]  /*73b0*/  @P1 S2R R5, SR_CgaCtaId ;  /* 0x0000000000051919 */ /* 0x000e220000008800 */
[----:B------:R-:W-:-:S04]  /*73c0*/  @P1 MOV R4, 0x400 ;  /* 0x0000040000041802 */ /* 0x000fc80000000f00 */
[----:B0-----:R-:W-:Y:S01]  /*73d0*/  @P1 LEA R6, R5, R4, 0x18 ;  /* 0x0000000405061211 */ /* 0x001fe200078ec0ff */
[----:B------:R-:W-:Y:S01]  /*73e0*/  IMAD.WIDE.U32 R4, R7, -0x55555555, RZ ;  /* 0xaaaaaaab07047825 */ /* 0x000fe200078e00ff */
[----:B------:R-:W-:Y:S02]  /*73f0*/  SEL R4, RZ, 0x1, !P0 ;  /* 0x00000001ff047807 */ /* 0x000fe40004000000 */
[----:B------:R0:W-:Y:S01]  /*7400*/  @P1 SYNCS.ARRIVE.TRANS64.A1T0 RZ, [R6+URZ+0x48], RZ ;  /* 0x000048ff06ff19a7 */ /* 0x0001e2000810003f */
[----:B------:R-:W-:Y:S02]  /*7410*/  IADD3 R16, P1, R16, UR36, RZ ;  /* 0x0000002410107c10 */ /* 0x000fe4000ff3e0ff */
[----:B------:R-:W-:Y:S02]  /*7420*/  LOP3.LUT R3, R3, R4, RZ, 0x3c, !PT ;  /* 0x0000000403037212 */ /* 0x000fe400078e3cff */
[----:B------:R-:W-:Y:S02]  /*7430*/  IADD3.X R17, R17, UR42, RZ, P1, !PT ;  /* 0x0000002a11117c10 */ /* 0x000fe40008ffe4ff */
[----:B------:R-:W-:-:S02]  /*7440*/  ISETP.GE.U32.AND P0, PT, R16, UR4, PT ;  /* 0x0000000410007c0c */ /* 0x000fc4000bf06070 */
[----:B0-----:R-:W-:Y:S02]  /*7450*/  SHF.R.U32.HI R6, RZ, 0x1, R5 ;  /* 0x00000001ff067819 */ /* 0x001fe40000011605 */
[----:B------:R-:W-:Y:S02]  /*7460*/  ISETP.GE.U32.AND.EX P0, PT, R17, UR5, PT, P0 ;  /* 0x0000000511007c0c */ /* 0x000fe4000bf06100 */
[----:B------:R-:W-:Y:S01]  /*7470*/  @P2 LOP3.LUT R3, R3, 0x1, R6, 0x78, !PT ;  /* 0x0000000103032812 */ /* 0x000fe200078e7806 */
[----:B------:R-:W-:Y:S01]  /*7480*/  IMAD R8, R6, -0x3, R7 ;  /* 0xfffffffd06087824 */ /* 0x000fe200078e0207 */
[----:B------:R-:W-:Y:S01]  /*7490*/  PRMT R4, RZ, 0x7610, R4 ;  /* 0x00007610ff047816 */ /* 0x000fe20000000004 */
[----:B------:R-:W-:-:S08]  /*74a0*/  IMAD.MOV.U32 R7, RZ, RZ, -0x1 ;  /* 0xffffffffff077424 */ /* 0x000fd000078e00ff */
[----:B------:R-:W-:Y:S05]  /*74b0*/  @P0 BRA `(.L_x_174) ;  /* 0x0000000400540947 */ /* 0x000fea0003800000 */
[----:B------:R-:W0:Y:S01]  /*74c0*/  S2R R15, SR_CTAID.X ;  /* 0x00000000000f7919 */ /* 0x000e220000002500 */
[----:B------:R-:W-:Y:S01]  /*74d0*/  ULDC.64 UR4, c[0x0][0x628] ;  /* 0x00018a0000047ab9 */ /* 0x000fe20000000a00 */
[----:B------:R-:W-:Y:S01]  /*74e0*/  ULDC UR7, c[0x0][0x630] ;  /* 0x00018c0000077ab9 */ /* 0x000fe20000000800 */
[----:B------:R-:W-:Y:S01]  /*74f0*/  ISETP.NE.U32.AND P0, PT, RZ, UR4, PT ;  /* 0x00000004ff007c0c */ /* 0x000fe2000bf05070 */
[----:B------:R-:W1:Y:S01]  /*7500*/  S2R R20, SR_CTAID.Y ;  /* 0x0000000000147919 */ /* 0x000e620000002600 */
[----:B------:R-:W-:Y:S01]  /*7510*/  ULDC UR8, c[0x0][0x150] ;  /* 0x0000540000087ab9 */ /* 0x000fe20000000800 */
[----:B------:R-:W-:Y:S01]  /*7520*/  IMAD.MOV.U32 R4, RZ, RZ, R16 ;  /* 0x000000ffff047224 */ /* 0x000fe200078e0010 */
[----:B------:R-:W-:Y:S01]  /*7530*/  ISETP.NE.AND.EX P0, PT, RZ, UR5, PT, P0 ;  /* 0x00000005ff007c0c */ /* 0x000fe2000bf05300 */
[----:B------:R-:W-:Y:S01]  /*7540*/  IMAD.MOV.U32 R5, RZ, RZ, R17 ;  /* 0x000000ffff057224 */ /* 0x000fe200078e0011 */
[----:B0-----:R-:W-:-:S11]  /*7550*/  I2FP.F32.U32 R22, R15 ;  /* 0x0000000f00167245 */ /* 0x001fd60000201000 */
[----:B------:R-:W-:Y:S05]  /*7560*/  @!P0 BRA `(.L_x_175) ;  /* 0x0000000000288947 */ /* 0x000fea0003800000 */
[----:B------:R-:W-:Y:S02]  /*7570*/  ULDC UR6, c[0x0][0x634] ;  /* 0x00018d0000067ab9 */ /* 0x000fe40000000800 */
[----:B------:R-:W-:-:S05]  /*7580*/  IADD3 R5, P0, R16, UR6, RZ ;  /* 0x0000000610057c10 */ /* 0x000fca000ff1e0ff */
[----:B------:R-:W-:-:S04]  /*7590*/  IMAD.X R21, RZ, RZ, R17, P0 ;  /* 0x000000ffff157224 */ /* 0x000fc800000e0611 */
[----:B------:R-:W-:-:S04]  /*75a0*/  IMAD.WIDE.U32 R6, R21, UR4, RZ ;  /* 0x0000000415067c25 */ /* 0x000fc8000f8e00ff */
[----:B------:R-:W-:-:S04]  /*75b0*/  IMAD.WIDE.U32 R6, P0, R5, UR5, R6 ;  /* 0x0000000505067c25 */ /* 0x000fc8000f800006 */
[----:B------:R-:W-:-:S04]  /*75c0*/  IMAD.WIDE.U32 R4, R5, UR4, RZ ;  /* 0x0000000405047c25 */ /* 0x000fc8000f8e00ff */
[----:B------:R-:W-:Y:S01]  /*75d0*/  IMAD.MOV.U32 R4, RZ, RZ, R7 ;  /* 0x000000ffff047224 */ /* 0x000fe200078e0007 */
[----:B------:R-:W-:Y:S01]  /*75e0*/  IADD3 RZ, P1, R5, R6, RZ ;  /* 0x0000000605ff7210 */ /* 0x000fe20007f3e0ff */
[----:B------:R-:W-:-:S04]  /*75f0*/  IMAD.X R5, RZ, RZ, RZ, P0 ;  /* 0x000000ffff057224 */ /* 0x000fc800000e06ff */
[----:B------:R-:W-:-:S08]  /*7600*/  IMAD.WIDE.U32.X R4, R21, UR5, R4, P1 ;  /* 0x0000000515047c25 */ /* 0x000fd000088e0404 */
.L_x_175:
[--C-:B------:R-:W-:Y:S01]  /*7610*/  SHF.R.U64 R14, R4, UR7, R5.reuse ;  /* 0x00000007040e7c19 */ /* 0x100fe20008001205 */
[----:B------:R-:W-:Y:S01]  /*7620*/  FMUL R22, R22, UR8 ;  /* 0x0000000816167c20 */ /* 0x000fe20008400000 */
[----:B------:R-:W-:Y:S01]  /*7630*/  SHF.R.U32.HI R4, RZ, UR7, R5 ;  /* 0x00000007ff047c19 */ /* 0x000fe20008011605 */
[----:B------:R-:W0:Y:S01]  /*7640*/  LDC R6, c[0x0][0x144] ;  /* 0x00005100ff067b82 */ /* 0x000e220000000800 */
[----:B------:R-:W-:Y:S01]  /*7650*/  IADD3 R5, P0, RZ, -R14, RZ ;  /* 0x8000000eff057210 */ /* 0x000fe20007f1e0ff */
[----:B------:R-:W-:Y:S01]  /*7660*/  ULDC UR6, c[0x0][0x154] ;  /* 0x0000550000067ab9 */ /* 0x000fe20000000800 */
[----:B-1----:R-:W-:Y:S01]  /*7670*/  I2FP.F32.U32 R7, R20 ;  /* 0x0000001400077245 */ /* 0x002fe20000201000 */
[----:B------:R-:W1:Y:S01]  /*7680*/  F2I.U32.TRUNC.NTZ R22, R22 ;  /* 0x0000001600167305 */ /* 0x000e62000020f000 */
[----:B------:R-:W-:Y:S01]  /*7690*/  ULDC.64 UR4, c[0x0][0x620] ;  /* 0x0001880000047ab9 */ /* 0x000fe20000000a00 */
[----:B------:R-:W-:Y:S01]  /*76a0*/  IMAD.X R4, RZ, RZ, ~R4, P0 ;  /* 0x000000ffff047224 */ /* 0x000fe200000e0e04 */
[----:B------:R-:W-:Y:S01]  /*76b0*/  ISETP.NE.AND P2, PT, R2, 0x1, PT ;  /* 0x000000010200780c */ /* 0x000fe20003f45270 */
[----:B------:R-:W-:Y:S01]  /*76c0*/  FMUL R23, R7, UR6 ;  /* 0x0000000607177c20 */ /* 0x000fe20008400000 */
[----:B------:R-:W2:Y:S01]  /*76d0*/  LDC R25, c[0x0][0x148] ;  /* 0x00005200ff197b82 */ /* 0x000ea20000000800 */
[----:B------:R-:W-:Y:S01]  /*76e0*/  IMAD R4, R4, UR4, RZ ;  /* 0x0000000404047c24 */ /* 0x000fe2000f8e02ff */
[----:B------:R-:W-:-:S02]  /*76f0*/  ULDC.64 UR6, c[0x0][0x640] ;  /* 0x0001900000067ab9 */ /* 0x000fc40000000a00 */
[----:B------:R-:W-:Y:S01]  /*7700*/  ISETP.NE.U32.AND P0, PT, RZ, UR6, PT ;  /* 0x00000006ff007c0c */ /* 0x000fe2000bf05070 */
[----:B------:R-:W3:Y:S01]  /*7710*/  F2I.U32.TRUNC.NTZ R23, R23 ;  /* 0x0000001700177305 */ /* 0x000ee2000020f000 */
[C---:B------:R-:W-:Y:S02]  /*7720*/  IMAD R7, R5.reuse, UR5, R4 ;  /* 0x0000000505077c24 */ /* 0x040fe4000f8e0204 */
[----:B------:R-:W-:Y:S01]  /*7730*/  IMAD.WIDE.U32 R4, R5, UR4, R16 ;  /* 0x0000000405047c25 */ /* 0x000fe2000f8e0010 */
[----:B------:R-:W-:Y:S01]  /*7740*/  ULDC UR4, c[0x0][0x618] ;  /* 0x0001860000047ab9 */ /* 0x000fe20000000800 */
[----:B------:R-:W-:Y:S02]  /*7750*/  ISETP.NE.AND.EX P0, PT, RZ, UR7, PT, P0 ;  /* 0x00000007ff007c0c */ /* 0x000fe4000bf05300 */
[----:B------:R-:W-:Y:S02]  /*7760*/  IMAD.IADD R5, R5, 0x1, R7 ;  /* 0x0000000105057824 */ /* 0x000fe400078e0207 */
[----:B-1----:R-:W-:-:S03]  /*7770*/  IMAD.MOV R22, RZ, RZ, -R22 ;  /* 0x000000ffff167224 */ /* 0x002fc600078e0a16 */
[----:B------:R-:W-:Y:S01]  /*7780*/  SHF.R.U64 R21, R4, UR4, R5 ;  /* 0x0000000404157c19 */ /* 0x000fe20008001205 */
[----:B0-----:R-:W-:Y:S01]  /*7790*/  IMAD R15, R6, R22, R15 ;  /* 0x00000016060f7224 */ /* 0x001fe200078e020f */
[----:B------:R-:W-:Y:S01]  /*77a0*/  SHF.R.U32.HI R4, RZ, UR4, R5 ;  /* 0x00000004ff047c19 */ /* 0x000fe20008011605 */
[----:B------:R-:W-:Y:S01]  /*77b0*/  ULDC UR4, c[0x0][0x608] ;  /* 0x0001820000047ab9 */ /* 0x000fe20000000800 */
[----:B---3--:R-:W-:Y:S02]  /*77c0*/  IMAD.MOV R6, RZ, RZ, -R23 ;  /* 0x000000ffff067224 */ /* 0x008fe400078e0a17 */
[--C-:B------:R-:W-:Y:S02]  /*77d0*/  SHF.R.U64 R22, R21, UR4, R4.reuse ;  /* 0x0000000415167c19 */ /* 0x100fe40008001204 */
[----:B------:R-:W-:Y:S01]  /*77e0*/  SHF.R.U32.HI R5, RZ, UR4, R4 ;  /* 0x00000004ff057c19 */ /* 0x000fe20008011604 */
[----:B------:R-:W-:Y:S01]  /*77f0*/  ULDC UR4, c[0x0][0x658] ;  /* 0x0001960000047ab9 */ /* 0x000fe20000000800 */
[----:B--2---:R-:W-:-:S02]  /*7800*/  @P2 IMAD R15, R25, R6, R20 ;  /* 0x00000006190f2224 */ /* 0x004fc400078e0214 */
[--C-:B------:R-:W-:Y:S02]  /*7810*/  SHF.R.U64 R20, R22, UR4, R5.reuse ;  /* 0x0000000416147c19 */ /* 0x100fe40008001205 */
[----:B------:R-:W-:-:S03]  /*7820*/  SHF.R.U32.HI R23, RZ, UR4, R5 ;  /* 0x00000004ff177c19 */ /* 0x000fc60008011605 */
[----:B------:R-:W-:Y:S02]  /*7830*/  IMAD.MOV.U32 R6, RZ, RZ, R20 ;  /* 0x000000ffff067224 */ /* 0x000fe400078e0014 */
[----:B------:R-:W-:Y:S01]  /*7840*/  IMAD.MOV.U32 R5, RZ, RZ, R23 ;  /* 0x000000ffff057224 */ /* 0x000fe200078e0017 */
[----:B------:R-:W-:Y:S06]  /*7850*/  @!P0 BRA `(.L_x_176) ;  /* 0x00000000002c8947 */ /* 0x000fec0003800000 */
        /* <DEDUP_REMOVED lines=9> */
[----:B------:R-:W-:-:S04]  /*78f0*/  IMAD.WIDE.U32.X R4, R23, UR7, R4, P1 ;  /* 0x0000000717047c25 */ /* 0x000fc800088e0404 */
[----:B------:R-:W-:-:S07]  /*7900*/  IMAD.MOV.U32 R6, RZ, RZ, R4 ;  /* 0x000000ffff067224 */ /* 0x000fce00078e0004 */
.L_x_176:
[----:B------:R-:W-:Y:S01]  /*7910*/  ULDC UR4, c[0x0][0x648] ;  /* 0x0001920000047ab9 */ /* 0x000fe20000000800 */
[----:B------:R-:W-:Y:S01]  /*7920*/  LOP3.LUT R4, R22, UR16, RZ, 0xc0, !PT ;  /* 0x0000001016047c12 */ /* 0x000fe2000f8ec0ff */
[----:B------:R-:W-:Y:S01]  /*7930*/  ULDC UR5, c[0x0][0x610] ;  /* 0x0001840000057ab9 */ /* 0x000fe20000000800 */
[----:B------:R-:W-:Y:S01]  /*7940*/  SHF.R.U64 R5, R6, UR4, R5 ;  /* 0x0000000406057c19 */ /* 0x000fe20008001205 */
[----:B------:R-:W-:Y:S01]  /*7950*/  ULDC UR4, c[0x0][0x638] ;  /* 0x00018e0000047ab9 */ /* 0x000fe20000000800 */
[----:B------:R-:W-:-:S03]  /*7960*/  LOP3.LUT R21, R21, UR15, RZ, 0xc0, !PT ;  /* 0x0000000f15157c12 */ /* 0x000fc6000f8ec0ff */
[----:B------:R-:W-:Y:S02]  /*7970*/  IMAD.MOV R7, RZ, RZ, -R5 ;  /* 0x000000ffff077224 */ /* 0x000fe400078e0a05 */
[----:B------:R-:W-:Y:S02]  /*7980*/  IMAD R4, R5, UR17, R4 ;  /* 0x0000001105047c24 */ /* 0x000fe4000f8e0204 */
[----:B------:R-:W-:Y:S01]  /*7990*/  IMAD R20, R7, UR4, R20 ;  /* 0x0000000407147c24 */ /* 0x000fe2000f8e0214 */
[----:B------:R-:W-:Y:S01]  /*79a0*/  ULDC UR4, c[0x0][0x600] ;  /* 0x0001800000047ab9 */ /* 0x000fe20000000800 */
[----:B------:R-:W-:Y:S02]  /*79b0*/  IMAD R15, R4, UR5, R15 ;  /* 0x00000005040f7c24 */ /* 0x000fe4000f8e020f */
[----:B------:R-:W-:Y:S02]  /*79c0*/  IMAD R20, R20, UR4, R21 ;  /* 0x0000000414147c24 */ /* 0x000fe4000f8e0215 */
[----:B------:R-:W-:-:S02]  /*79d0*/  IMAD.MOV.U32 R4, RZ, RZ, 0x1 ;  /* 0x00000001ff047424 */ /* 0x000fc400078e00ff */
[----:B------:R-:W-:Y:S01]  /*79e0*/  IMAD.MOV.U32 R7, RZ, RZ, R14 ;  /* 0x000000ffff077224 */ /* 0x000fe200078e000e */
[----:B------:R-:W-:Y:S02]  /*79f0*/  SEL R21, R20, R15, !P2 ;  /* 0x0000000f14157207 */ /* 0x000fe40005000000 */
[----:B------:R-:W-:-:S07]  /*7a00*/  SEL R20, R15, R20, !P2 ;  /* 0x000000140f147207 */ /* 0x000fce0005000000 */
.L_x_174:
[----:B------:R-:W-:Y:S05]  /*7a10*/  BSYNC B1 ;  /* 0x0000000000017941 */ /* 0x000fea0003800000 */
.L_x_173:
[----:B------:R-:W-:-:S13]  /*7a20*/  LOP3.LUT P0, RZ, R4, 0xff, RZ, 0xc0, !PT ;  /* 0x000000ff04ff7812 */ /* 0x000fda000780c0ff */
[----:B------:R-:W-:Y:S05]  /*7a30*/  @P0 BRA `(.L_x_177) ;  /* 0xfffffff400400947 */ /* 0x000fea000383ffff */
[----:B------:R-:W-:Y:S05]  /*7a40*/  BSYNC B0 ;  /* 0x0000000000007941 */ /* 0x000fea0003800000 */
.L_x_166:
[----:B------:R-:W-:-:S03]  /*7a50*/  UMOV UR4, 0xffffffff ;  /* 0xffffffff00047882 */ /* 0x000fc60000000000 */
[----:B------:R-:W-:Y:S05]  /*7a60*/  BRA.DIV UR4, `(.L_x_178) ;  /* 0x0000000204f07947 */ /* 0x000fea000b800000 */
[----:B------:R-:W-:-:S13]  /*7a70*/  ELECT P6, URZ, PT ;  /* 0x00000000003f782f */ /* 0x000fda00038c0000 */
.L_x_191:
[----:B------:R-:W-:Y:S04]  /*7a80*/  BSSY B0, `(.L_x_179) ;  /* 0x0000022000007945 */ /* 0x000fe80003800000 */
[----:B------:R-:W-:Y:S05]  /*7a90*/  @!P6 BRA `(.L_x_180) ;  /* 0x000000000080e947 */ /* 0x000fea0003800000 */
[----:B------:R-:W-:-:S04]  /*7aa0*/  LOP3.LUT R18, R18, 0x2, RZ, 0xfc, !PT ;  /* 0x0000000212127812 */ /* 0x000fc800078efcff */
[----:B------:R-:W-:-:S13]  /*7ab0*/  ISETP.NE.AND P0, PT, R18, 0x3, PT ;  /* 0x000000031200780c */ /* 0x000fda0003f05270 */
[----:B------:R-:W-:Y:S05]  /*7ac0*/  @!P0 BRA `(.L_x_181) ;  /* 0x0000000000048947 */ /* 0x000fea0003800000 */
[----:B------:R-:W-:Y:S01]  /*7ad0*/  BPT.TRAP 0x1 ;  /* 0x000000040000795c */ /* 0x000fe20000300000 */
.L_x_181:
[----:B------:R-:W0:Y:S01]  /*7ae0*/  S2R R5, SR_CgaCtaId ;  /* 0x0000000000057919 */ /* 0x000e220000008800 */
[----:B------:R-:W-:Y:S02]  /*7af0*/  MOV R0, 0x400 ;  /* 0x0000040000007802 */ /* 0x000fe40000000f00 */
[----:B------:R-:W-:Y:S02]  /*7b00*/  SHF.L.U32 R2, R3, 0x1f, RZ ;  /* 0x0000001f03027819 */ /* 0x000fe400000006ff */
[----:B0-----:R-:W-:-:S05]  /*7b10*/  LEA R5, R5, R0, 0x18 ;  /* 0x0000000005057211 */ /* 0x001fca00078ec0ff */
[----:B------:R-:W-:-:S04]  /*7b20*/  VIADD R5, R5, 0x18 ;  /* 0x0000001805057836 */ /* 0x000fc80000000000 */
[C---:B------:R-:W-:Y:S02]  /*7b30*/  IMAD R7, R8.reuse, 0x8, R5 ;  /* 0x0000000808077824 */ /* 0x040fe400078e0205 */
[----:B------:R-:W-:Y:S02]  /*7b40*/  VIADD R8, R8, 0x1 ;  /* 0x0000000108087836 */ /* 0x000fe40000000000 */
[----:B------:R-:W0:Y:S03]  /*7b50*/  SYNCS.PHASECHK.TRANS64.TRYWAIT P0, [R7+URZ], R2 ;  /* 0x00000002070075a7 */ /* 0x000e26000800017f */
[----:B------:R-:W-:-:S04]  /*7b60*/  ISETP.NE.AND P1, PT, R8, 0x3, PT ;  /* 0x000000030800780c */ /* 0x000fc80003f25270 */
[----:B------:R-:W-:Y:S02]  /*7b70*/  SEL R0, RZ, 0x1, P1 ;  /* 0x00000001ff007807 */ /* 0x000fe40000800000 */
[----:B------:R-:W-:Y:S02]  /*7b80*/  SEL R8, R8, RZ, P1 ;  /* 0x000000ff08087207 */ /* 0x000fe40000800000 */
[----:B------:R-:W-:-:S03]  /*7b90*/  LOP3.LUT R9, R3, R0, RZ, 0x3c, !PT ;  /* 0x0000000003097212 */ /* 0x000fc600078e3cff */
[----:B------:R-:W-:Y:S01]  /*7ba0*/  IMAD R4, R8, 0x8, R5 ;  /* 0x0000000808047824 */ /* 0x000fe200078e0205 */
[----:B------:R-:W-:Y:S01]  /*7bb0*/  SHF.L.U32 R3, R9, 0x1f, RZ ;  /* 0x0000001f09037819 */ /* 0x000fe200000006ff */
[----:B0-----:R-:W-:Y:S06]  /*7bc0*/  @!P0 BRA `(.L_x_182) ;  /* 0x0000000000b88947 */ /* 0x001fec0003800000 */
.L_x_192:
[----:B------:R-:W1:Y:S01]  /*7bd0*/  SYNCS.PHASECHK.TRANS64.TRYWAIT P0, [R4+URZ], R3 ;  /* 0x00000003040075a7 */ /* 0x000e62000800017f */
[----:B------:R-:W-:-:S05]  /*7be0*/  VIADD R0, R8, 0x1 ;  /* 0x0000000108007836 */ /* 0x000fca0000000000 */
[----:B------:R-:W-:-:S04]  /*7bf0*/  ISETP.NE.AND P1, PT, R0, 0x3, PT ;  /* 0x000000030000780c */ /* 0x000fc80003f25270 */
[----:B0-----:R-:W-:Y:S02]  /*7c00*/  SEL R2, RZ, 0x1, P1 ;  /* 0x00000001ff027807 */ /* 0x001fe40000800000 */
[----:B------:R-:W-:Y:S02]  /*7c10*/  SEL R0, R0, RZ, P1 ;  /* 0x000000ff00007207 */ /* 0x000fe40000800000 */
[----:B------:R-:W-:Y:S01]  /*7c20*/  LOP3.LUT R2, R9, R2, RZ, 0x3c, !PT ;  /* 0x0000000209027212 */ /* 0x000fe200078e3cff */
[----:B-1----:R-:W-:Y:S06]  /*7c30*/  @!P0 BRA `(.L_x_183) ;  /* 0x0000000000b08947 */ /* 0x002fec0003800000 */
.L_x_193:
[----:B------:R-:W-:Y:S01]  /*7c40*/  IMAD R5, R0, 0x8, R5 ;  /* 0x0000000800057824 */ /* 0x000fe200078e0205 */
[----:B------:R-:W-:-:S07]  /*7c50*/  SHF.L.U32 R0, R2, 0x1f, RZ ;  /* 0x0000001f02007819 */ /* 0x000fce00000006ff */
.L_x_184:
[----:B-1----:R1:W2:Y:S02]  /*7c60*/  SYNCS.PHASECHK.TRANS64.TRYWAIT P0, [R5+URZ], R0 ;  /* 0x00000000050075a7 */ /* 0x0022a4000800017f */
[----:B--2---:R-:W-:Y:S05]  /*7c70*/  @!P0 NANOSLEEP.SYNCS 0x989680 ;  /* 0x009896800000895d */ /* 0x004fea0003900000 */
[----:B------:R-:W2:Y:S02]  /*7c80*/  @!P0 SYNCS.PHASECHK.TRANS64 P0, [R5+URZ], R0 ;  /* 0x00000000050085a7 */ /* 0x000ea4000800007f */
[----:B--2---:R-:W-:Y:S05]  /*7c90*/  @!P0 BRA `(.L_x_184) ;  /* 0xfffffffc00f08947 */ /* 0x004fea000383ffff */
.L_x_180:
[----:B------:R-:W-:Y:S05]  /*7ca0*/  BSYNC B0 ;  /* 0x0000000000007941 */ /* 0x000fea0003800000 */
.L_x_179:
[----:B------:R-:W-:Y:S05]  /*7cb0*/  EXIT ;  /* 0x000000000000794d */ /* 0x000fea0003800000 */
.L_x_21:
[----:B-1----:R1:W2:Y:S02]  /*7cc0*/  SYNCS.PHASECHK.TRANS64.TRYWAIT P1, [R3+URZ], R0 ;  /* 0x00000000030075a7 */ /* 0x0022a4000802017f */
[----:B--2---:R-:W-:Y:S05]  /*7cd0*/  @!P1 NANOSLEEP.SYNCS 0x989680 ;  /* 0x009896800000995d */ /* 0x004fea0003900000 */
[----:B------:R-:W2:Y:S02]  /*7ce0*/  @!P1 SYNCS.PHASECHK.TRANS64 P1, [R3+URZ], R0 ;  /* 0x00000000030095a7 */ /* 0x000ea4000802007f */
[----:B--2---:R-:W-:Y:S05]  /*7cf0*/  @!P1 BRA `(.L_x_21) ;  /* 0xfffffffc00f09947 */ /* 0x004fea000383ffff */
[----:B------:R-:W-:Y:S05]  /*7d00*/  BRA `(.L_x_20) ;  /* 0xffffff9800a07947 */ /* 0x000fea000383ffff */
.L_x_26:
[----:B-1----:R1:W2:Y:S02]  /*7d10*/  SYNCS.PHASECHK.TRANS64.TRYWAIT P1, [R5+URZ], R4 ;  /* 0x00000004050075a7 */ /* 0x0022a4000802017f */
[----:B--2---:R-:W-:Y:S05]  /*7d20*/  @!P1 NANOSLEEP.SYNCS 0x989680 ;  /* 0x009896800000995d */ /* 0x004fea0003900000 */
[----:B------:R-:W2:Y:S02]  /*7d30*/  @!P1 SYNCS.PHASECHK.TRANS64 P1, [R5+URZ], R4 ;  /* 0x00000004050095a7 */ /* 0x000ea4000802007f */
[----:B--2---:R-:W-:Y:S05]  /*7d40*/  @!P1 BRA `(.L_x_26) ;  /* 0xfffffffc00f09947 */ /* 0x004fea000383ffff */
[----:B------:R-:W-:Y:S05]  /*7d50*/  BRA `(.L_x_25) ;  /* 0xffffff9c007c7947 */ /* 0x000fea000383ffff */
.L_x_167:
[----:B------:R-:W-:Y:S01]  /*7d60*/  BSSY B1, `(.L_x_185) ;  /* 0x0000006000017945 */ /* 0x000fe20003800000 */
[----:B------:R-:W-:-:S07]  /*7d70*/  IMAD.MOV.U32 R15, RZ, RZ, -0x1 ;  /* 0xffffffffff0f7424 */ /* 0x000fce00078e00ff */
[----:B------:R-:W-:Y:S05]  /*7d80*/  WARPSYNC.COLLECTIVE R15, `(.L_x_186) ;  /* 0x000000000f0c7348 */ /* 0x000fea0003c00000 */
[----:B------:R-:W-:Y:S02]  /*7d90*/  ELECT P6, UR62, PT ;  /* 0x00000000003e782f */ /* 0x000fe400038c0000 */
[----:B------:R-:W-:Y:S01]  /*7da0*/  MOV R14, UR62 ;  /* 0x0000003e000e7c02 */ /* 0x000fe20008000f00 */
[----:B------:R-:W-:Y:S10]  /*7db0*/  ENDCOLLECTIVE ;  /* 0x000000000000791b */ /* 0x000ff40003800000 */
.L_x_186:
[----:B------:R-:W-:Y:S05]  /*7dc0*/  BSYNC B1 ;  /* 0x0000000000017941 */ /* 0x000fea0003800000 */
.L_x_185:
[----:B------:R-:W-:Y:S05]  /*7dd0*/  BRA `(.L_x_187) ;  /* 0xfffffff000647947 */ /* 0x000fea000383ffff */
.L_x_170:
[----:B-1----:R1:W2:Y:S02]  /*7de0*/  SYNCS.PHASECHK.TRANS64.TRYWAIT P0, [R23+URZ+0x18], R14 ;  /* 0x0000180e170075a7 */ /* 0x0022a4000800017f */
[----:B--2---:R-:W-:Y:S05]  /*7df0*/  @!P0 NANOSLEEP.SYNCS 0x989680 ;  /* 0x009896800000895d */ /* 0x004fea0003900000 */
[----:B------:R-:W2:Y:S02]  /*7e00*/  @!P0 SYNCS.PHASECHK.TRANS64 P0, [R23+URZ+0x18], R14 ;  /* 0x0000180e170085a7 */ /* 0x000ea4000800007f */
[----:B--2---:R-:W-:Y:S05]  /*7e10*/  @!P0 BRA `(.L_x_170) ;  /* 0xfffffffc00f08947 */ /* 0x004fea000383ffff */
[----:B------:R-:W-:Y:S05]  /*7e20*/  BRA `(.L_x_188) ;  /* 0xfffffff0009c7947 */ /* 0x000fea000383ffff */
.L_x_178:
[----:B------:R-:W-:Y:S01]  /*7e30*/  BSSY B0, `(.L_x_189) ;  /* 0x0000006000007945 */ /* 0x000fe20003800000 */
[----:B------:R-:W-:-:S07]  /*7e40*/  IMAD.MOV.U32 R15, RZ, RZ, -0x1 ;  /* 0xffffffffff0f7424 */ /* 0x000fce00078e00ff */
[----:B------:R-:W-:Y:S05]  /*7e50*/  WARPSYNC.COLLECTIVE R15, `(.L_x_190) ;  /* 0x000000000f0c7348 */ /* 0x000fea0003c00000 */
[----:B------:R-:W-:Y:S02]  /*7e60*/  ELECT P6, UR62, PT ;  /* 0x00000000003e782f */ /* 0x000fe400038c0000 */
[----:B------:R-:W-:Y:S01]  /*7e70*/  MOV R14, UR62 ;  /* 0x0000003e000e7c02 */ /* 0x000fe20008000f00 */
[----:B------:R-:W-:Y:S10]  /*7e80*/  ENDCOLLECTIVE ;  /* 0x000000000000791b */ /* 0x000ff40003800000 */
.L_x_190:
[----:B------:R-:W-:Y:S05]  /*7e90*/  BSYNC B0 ;  /* 0x0000000000007941 */ /* 0x000fea0003800000 */
.L_x_189:
[----:B------:R-:W-:Y:S05]  /*7ea0*/  BRA `(.L_x_191) ;  /* 0xfffffff800f47947 */ /* 0x000fea000383ffff */
.L_x_182:
[----:B0-----:R0:W1:Y:S02]  /*7eb0*/  SYNCS.PHASECHK.TRANS64.TRYWAIT P0, [R7+URZ], R2 ;  /* 0x00000002070075a7 */ /* 0x001064000800017f */
[----:B-1----:R-:W-:Y:S05]  /*7ec0*/  @!P0 NANOSLEEP.SYNCS 0x989680 ;  /* 0x009896800000895d */ /* 0x002fea0003900000 */
[----:B------:R-:W1:Y:S02]  /*7ed0*/  @!P0 SYNCS.PHASECHK.TRANS64 P0, [R7+URZ], R2 ;  /* 0x00000002070085a7 */ /* 0x000e64000800007f */
[----:B-1----:R-:W-:Y:S05]  /*7ee0*/  @!P0 BRA `(.L_x_182) ;  /* 0xfffffffc00f08947 */ /* 0x002fea000383ffff */
[----:B------:R-:W-:Y:S05]  /*7ef0*/  BRA `(.L_x_192) ;  /* 0xfffffffc00347947 */ /* 0x000fea000383ffff */
.L_x_183:
[----:B0-----:R0:W1:Y:S02]  /*7f00*/  SYNCS.PHASECHK.TRANS64.TRYWAIT P0, [R4+URZ], R3 ;  /* 0x00000003040075a7 */ /* 0x001064000800017f */
[----:B-1----:R-:W-:Y:S05]  /*7f10*/  @!P0 NANOSLEEP.SYNCS 0x989680 ;  /* 0x009896800000895d */ /* 0x002fea0003900000 */
[----:B------:R-:W1:Y:S02]  /*7f20*/  @!P0 SYNCS.PHASECHK.TRANS64 P0, [R4+URZ], R3 ;  /* 0x00000003040085a7 */ /* 0x000e64000800007f */
[----:B-1----:R-:W-:Y:S05]  /*7f30*/  @!P0 BRA `(.L_x_183) ;  /* 0xfffffffc00f08947 */ /* 0x002fea000383ffff */
[----:B------:R-:W-:Y:S05]  /*7f40*/  BRA `(.L_x_193) ;  /* 0xfffffffc003c7947 */ /* 0x000fea000383ffff */
.L_x_194:
[----:B------:R-:W-:-:S00]  /*7f50*/  BRA `(.L_x_194) ;  /* 0xfffffffc00fc7947 */ /* 0x000fc0000383ffff */
[----:B------:R-:W-:-:S00]  /*7f60*/  NOP ;  /* 0x0000000000007918 */ /* 0x000fc00000000000 */
        /* <DEDUP_REMOVED lines=9> */
.L_x_195:


//--------------------- .nv.global.init           --------------------------
	.section	.nv.global.init,"aw",@progbits
.nv.global.init:
	.type		$str$22,@object
	.size		$str$22,($str$23 - $str$22)
$str$22:
        /*0000*/ 	.byte	0x6b, 0x5f, 0x74, 0x69, 0x6c, 0x65, 0x5f, 0x63, 0x6f, 0x75, 0x6e, 0x74, 0x20, 0x3e, 0x3d, 0x20
        /*0010*/ 	.byte	0x31, 0x00
	.type		$str$23,@object
	.size		$str$23,(__unnamed_1 - $str$23)
$str$23:
        /*0012*/ 	.byte	0x2f, 0x74, 0x6d, 0x70, 0x2f, 0x63, 0x75, 0x74, 0x6c, 0x61, 0x73, 0x73, 0x5f, 0x73, 0x77, 0x65
        /*0022*/ 	.byte	0x65, 0x70, 0x5f, 0x73, 0x72, 0x63, 0x2f, 0x69, 0x6e, 0x63, 0x6c, 0x75, 0x64, 0x65, 0x2f, 0x63
        /*0032*/ 	.byte	0x75, 0x74, 0x6c, 0x61, 0x73, 0x73, 0x2f, 0x67, 0x65, 0x6d, 0x6d, 0x2f, 0x63, 0x6f, 0x6c, 0x6c
        /*0042*/ 	.byte	0x65, 0x63, 0x74, 0x69, 0x76, 0x65, 0x2f, 0x73, 0x6d, 0x39, 0x30, 0x5f, 0x6d, 0x6d, 0x61, 0x5f
        /*0052*/ 	.byte	0x74, 0x6d, 0x61, 0x5f, 0x67, 0x6d, 0x6d, 0x61, 0x5f, 0x73, 0x73, 0x5f, 0x77, 0x61, 0x72, 0x70
        /*0062*/ 	.byte	0x73, 0x70, 0x65, 0x63, 0x69, 0x61, 0x6c, 0x69, 0x7a, 0x65, 0x64, 0x2e, 0x68, 0x70, 0x70, 0x00
	.type		__unnamed_1,@object
	.size		__unnamed_1,(.L_0 - __unnamed_1)
__unnamed_1:
        /*0072*/ 	.byte	0x76, 0x6f, 0x69, 0x64, 0x20, 0x63, 0x75, 0x74, 0x6c, 0x61, 0x73, 0x73, 0x3a, 0x3a, 0x67, 0x65
        /* <DEDUP_REMOVED lines=177> */
        /*0b92*/ 	.byte	0x64, 0x65, 0x6e, 0x74, 0x69, 0x74, 0x79, 0x5d, 0x00
.L_0:


//--------------------- .nv.shared._ZN7cutlass13device_kernelINS_4gemm6kernel13GemmUniversalIN4cute5tupleIJiiiiEEENS1_10collective13CollectiveMmaINS1_34MainloopSm90TmaGmmaWarpSpecializedILi3ENS5_IJNS4_1CILi2EEENSA_ILi1EEESC_EEENS1_35KernelTmaWarpSpecializedCooperativeEEENS5_IJNSA_ILi128EEESG_NSA_ILi32EEEEEENS_10tfloat32_tENS5_IJlSC_lEEESJ_SK_NS4_8TiledMMAINS4_8MMA_AtomIJNS4_4SM904GMMA30MMA_64x128x8_F32TF32TF32_SS_TNILNSO_7ScaleInE1ELSQ_1EEEEEENS4_6LayoutISD_NS5_IJSC_NSA_ILi0EEESU_EEEEENS5_IJNS4_10UnderscoreESX_SX_EEEEENS4_13SM90_TMA_LOADENS4_14ComposedLayoutINS4_7SwizzleILi3ELi4ELi3EEENS4_18smem_ptr_flag_bitsILi32EEENST_INS5_IJNSA_ILi8EEESH_EEENS5_IJSH_SC_EEEEEEEvNS4_8identityENS4_23SM90_TMA_LOAD_MULTICASTES1A_vS1B_EENS_8epilogue10collective6detail29Sm90TmaWarpSpecializedAdapterINS1F_15DefaultEpilogueISJ_SK_SK_NS1E_6thread17LinearCombinationISJ_Li1EffLNS1J_9ScaleType4KindE0ELNS_15FloatRoundStyleE2ESJ_EENS1_15EpilogueDefaultEEEEEvvEEEEvNT_6ParamsE --------------------------
	.section	.nv.shared._ZN7cutlass13device_kernelINS_4gemm6kernel13GemmUniversalIN4cute5tupleIJiiiiEEENS1_10collective13CollectiveMmaINS1_34MainloopSm90TmaGmmaWarpSpecializedILi3ENS5_IJNS4_1CILi2EEENSA_ILi1EEESC_EEENS1_35KernelTmaWarpSpecializedCooperativeEEENS5_IJNSA_ILi128EEESG_NSA_ILi32EEEEEENS_10tfloat32_tENS5_IJlSC_lEEESJ_SK_NS4_8TiledMMAINS4_8MMA_AtomIJNS4_4SM904GMMA30MMA_64x128x8_F32TF32TF32_SS_TNILNSO_7ScaleInE1ELSQ_1EEEEEENS4_6LayoutISD_NS5_IJSC_NSA_ILi0EEESU_EEEEENS5_IJNS4_10UnderscoreESX_SX_EEEEENS4_13SM90_TMA_LOADENS4_14ComposedLayoutINS4_7SwizzleILi3ELi4ELi3EEENS4_18smem_ptr_flag_bitsILi32EEENST_INS5_IJNSA_ILi8EEESH_EEENS5_IJSH_SC_EEEEEEEvNS4_8identityENS4_23SM90_TMA_LOAD_MULTICASTES1A_vS1B_EENS_8epilogue10collective6detail29Sm90TmaWarpSpecializedAdapterINS1F_15DefaultEpilogueISJ_SK_SK_NS1E_6thread17LinearCombinationISJ_Li1EffLNS1J_9ScaleType4KindE0ELNS_15FloatRoundStyleE2ESJ_EENS1_15EpilogueDefaultEEEEEvvEEEEvNT_6ParamsE,"aw",@nobits
	.sectionflags	@""
	.align	16
	.zero		1024


//--------------------- .nv.shared.reserved.0     --------------------------
	.section	.nv.shared.reserved.0,"aw",@nobits
	.weak		__nv_reservedSMEM_offset_0_alias
	.size		__nv_reservedSMEM_offset_0_alias, 0, 0
	.other		__nv_reservedSMEM_offset_0_alias,@"STO_CUDA_RESERVED_SHARED STV_DEFAULT"
__nv_reservedSMEM_offset_0_alias:
	.zero		0


//--------------------- .nv.global                --------------------------
	.section	.nv.global,"aw",@nobits
.nv.global:
	.type		_ZN39_INTERNAL_bf4d7c36_4_k_cu_76179d84_68174cute1_E,@object
	.size		_ZN39_INTERNAL_bf4d7c36_4_k_cu_76179d84_68174cute1_E,(_ZN39_INTERNAL_bf4d7c36_4_k_cu_76179d84_68174cuda3std3__45__cpo6cbeginE - _ZN39_INTERNAL_bf4d7c36_4_k_cu_76179d84_68174cute1_E)
_ZN39_INTERNAL_bf4d7c36_4_k_cu_76179d84_68174cute1_E:
	.zero		1
	.type		_ZN39_INTERNAL_bf4d7c36_4_k_cu_76179d84_68174cuda3std3__45__cpo6cbeginE,@object
	.size		_ZN39_INTERNAL_bf4d7c36_4_k_cu_76179d84_68174cuda3std3__45__cpo6cbeginE,(_ZN39_INTERNAL_bf4d7c36_4_k_cu_76179d84_68174cuda3std3__48in_placeE - _ZN39_INTERNAL_bf4d7c36_4_k_cu_76179d84_68174cuda3std3__45__cpo6cbeginE)
_ZN39_INTERNAL_bf4d7c36_4_k_cu_76179d84_68174cuda3std3__45__cpo6cbeginE:
	.zero		1
	.type		_ZN39_INTERNAL_bf4d7c36_4_k_cu_76179d84_68174cuda3std3__48in_placeE,@object
	.size		_ZN39_INTERNAL_bf4d7c36_4_k_cu_76179d84_68174cuda3std3__48in_placeE,(_ZN39_INTERNAL_bf4d7c36_4_k_cu_76179d84_68174cuda3std6ranges3__45__cpo9iter_moveE - _ZN39_INTERNAL_bf4d7c36_4_k_cu_76179d84_68174cuda3std3__48in_placeE)
_ZN39_INTERNAL_bf4d7c36_4_k_cu_76179d84_68174cuda3std3__48in_placeE:
	.zero		1
	.type		_ZN39_INTERNAL_bf4d7c36_4_k_cu_76179d84_68174cuda3std6ranges3__45__cpo9iter_moveE,@object
	.size		_ZN39_INTERNAL_bf4d7c36_4_k_cu_76179d84_68174cuda3std6ranges3__45__cpo9iter_moveE,(_ZN39_INTERNAL_bf4d7c36_4_k_cu_76179d84_68174cuda3std3__45__cpo5beginE - _ZN39_INTERNAL_bf4d7c36_4_k_cu_76179d84_68174cuda3std6ranges3__45__cpo9iter_moveE)
_ZN39_INTERNAL_bf4d7c36_4_k_cu_76179d84_68174cuda3std6ranges3__45__cpo9iter_moveE:
	.zero		1
	.type		_ZN39_INTERNAL_bf4d7c36_4_k_cu_76179d84_68174cuda3std3__45__cpo5beginE,@object
	.size		_ZN39_INTERNAL_bf4d7c36_4_k_cu_76179d84_68174cuda3std3__45__cpo5beginE,(_ZN39_INTERNAL_bf4d7c36_4_k_cu_76179d84_68174cuda3std3__441_GLOBAL__N__bf4d7c36_4_k_cu_76179d84_68176ignoreE - _ZN39_INTERNAL_bf4d7c36_4_k_cu_76179d84_68174cuda3std3__45__cpo5beginE)
_ZN39_INTERNAL_bf4d7c36_4_k_cu_76179d84_68174cuda3std3__45__cpo5beginE:
	.zero		1
	.type		_ZN39_INTERNAL_bf4d7c36_4_k_cu_76179d84_68174cuda3std3__441_GLOBAL__N__bf4d7c36_4_k_cu_76179d84_68176ignoreE,@object
	.size		_ZN39_INTERNAL_bf4d7c36_4_k_cu_76179d84_68174cuda3std3__441_GLOBAL__N__bf4d7c36_4_k_cu_76179d84_68176ignoreE,(_ZN39_INTERNAL_bf4d7c36_4_k_cu_76179d84_68174cute7productE - _ZN39_INTERNAL_bf4d7c36_4_k_cu_76179d84_68174cuda3std3__441_GLOBAL__N__bf4d7c36_4_k_cu_76179d84_68176ignoreE)
_ZN39_INTERNAL_bf4d7c36_4_k_cu_76179d84_68174cuda3std3__441_GLOBAL__N__bf4d7c36_4_k_cu_76179d84_68176ignoreE:
	.zero		1
	.type		_ZN39_INTERNAL_bf4d7c36_4_k_cu_76179d84_68174cute7productE,@object
	.size		_ZN39_INTERNAL_bf4d7c36_4_k_cu_76179d84_68174cute7productE,(_ZN39_INTERNAL_bf4d7c36_4_k_cu_76179d84_68174cuda3std3__45__cpo3endE - _ZN39_INTERNAL_bf4d7c36_4_k_cu_76179d84_68174cute7productE)
_ZN39_INTERNAL_bf4d7c36_4_k_cu_76179d84_68174cute7productE:
	.zero		1
	.type		_ZN39_INTERNAL_bf4d7c36_4_k_cu_76179d84_68174cuda3std3__45__cpo3endE,@object
	.size		_ZN39_INTERNAL_bf4d7c36_4_k_cu_76179d84_68174cuda3std3__45__cpo3endE,(_ZN39_INTERNAL_bf4d7c36_4_k_cu_76179d84_68174cuda3std3__419piecewise_constructE - _ZN39_INTERNAL_bf4d7c36_4_k_cu_76179d84_68174cuda3std3__45__cpo3endE)
_ZN39_INTERNAL_bf4d7c36_4_k_cu_76179d84_68174cuda3std3__45__cpo3endE:
	.zero		1
	.type		_ZN39_INTERNAL_bf4d7c36_4_k_cu_76179d84_68174cuda3std3__419piecewise_constructE,@object
	.size		_ZN39_INTERNAL_bf4d7c36_4_k_cu_76179d84_68174cuda3std3__419piecewise_constructE,(_ZN39_INTERNAL_bf4d7c36_4_k_cu_76179d84_68174cuda3std3__45__cpo4cendE - _ZN39_INTERNAL_bf4d7c36_4_k_cu_76179d84_68174cuda3std3__419piecewise_constructE)
_ZN39_INTERNAL_bf4d7c36_4_k_cu_76179d84_68174cuda3std3__419piecewise_constructE:
	.zero		1
	.type		_ZN39_INTERNAL_bf4d7c36_4_k_cu_76179d84_68174cuda3std3__45__cpo4cendE,@object
	.size		_ZN39_INTERNAL_bf4d7c36_4_k_cu_76179d84_68174cuda3std3__45__cpo4cendE,(_ZN39_INTERNAL_bf4d7c36_4_k_cu_76179d84_68174cuda3std6ranges3__45__cpo4swapE - _ZN39_INTERNAL_bf4d7c36_4_k_cu_76179d84_68174cuda3std3__45__cpo4cendE)
_ZN39_INTERNAL_bf4d7c36_4_k_cu_76179d84_68174cuda3std3__45__cpo4cendE:
	.zero		1
	.type		_ZN39_INTERNAL_bf4d7c36_4_k_cu_76179d84_68174cuda3std6ranges3__45__cpo4swapE,@object
	.size		_ZN39_INTERNAL_bf4d7c36_4_k_cu_76179d84_68174cuda3std6ranges3__45__cpo4swapE,(.L_8 - _ZN39_INTERNAL_bf4d7c36_4_k_cu_76179d84_68174cuda3std6ranges3__45__cpo4swapE)
_ZN39_INTERNAL_bf4d7c36_4_k_cu_76179d84_68174cuda3std6ranges3__45__cpo4swapE:
	.zero		1
.L_8:


//--------------------- .nv.constant0._ZN7cutlass13device_kernelINS_4gemm6kernel13GemmUniversalIN4cute5tupleIJiiiiEEENS1_10collective13CollectiveMmaINS1_34MainloopSm90TmaGmmaWarpSpecializedILi3ENS5_IJNS4_1CILi2EEENSA_ILi1EEESC_EEENS1_35KernelTmaWarpSpecializedCooperativeEEENS5_IJNSA_ILi128EEESG_NSA_ILi32EEEEEENS_10tfloat32_tENS5_IJlSC_lEEESJ_SK_NS4_8TiledMMAINS4_8MMA_AtomIJNS4_4SM904GMMA30MMA_64x128x8_F32TF32TF32_SS_TNILNSO_7ScaleInE1ELSQ_1EEEEEENS4_6LayoutISD_NS5_IJSC_NSA_ILi0EEESU_EEEEENS5_IJNS4_10UnderscoreESX_SX_EEEEENS4_13SM90_TMA_LOADENS4_14ComposedLayoutINS4_7SwizzleILi3ELi4ELi3EEENS4_18smem_ptr_flag_bitsILi32EEENST_INS5_IJNSA_ILi8EEESH_EEENS5_IJSH_SC_EEEEEEEvNS4_8identityENS4_23SM90_TMA_LOAD_MULTICASTES1A_vS1B_EENS_8epilogue10collective6detail29Sm90TmaWarpSpecializedAdapterINS1F_15DefaultEpilogueISJ_SK_SK_NS1E_6thread17LinearCombinationISJ_Li1EffLNS1J_9ScaleType4KindE0ELNS_15FloatRoundStyleE2ESJ_EENS1_15EpilogueDefaultEEEEEvvEEEEvNT_6ParamsE --------------------------
	.section	.nv.constant0._ZN7cutlass13device_kernelINS_4gemm6kernel13GemmUniversalIN4cute5tupleIJiiiiEEENS1_10collective13CollectiveMmaINS1_34MainloopSm90TmaGmmaWarpSpecializedILi3ENS5_IJNS4_1CILi2EEENSA_ILi1EEESC_EEENS1_35KernelTmaWarpSpecializedCooperativeEEENS5_IJNSA_ILi128EEESG_NSA_ILi32EEEEEENS_10tfloat32_tENS5_IJlSC_lEEESJ_SK_NS4_8TiledMMAINS4_8MMA_AtomIJNS4_4SM904GMMA30MMA_64x128x8_F32TF32TF32_SS_TNILNSO_7ScaleInE1ELSQ_1EEEEEENS4_6LayoutISD_NS5_IJSC_NSA_ILi0EEESU_EEEEENS5_IJNS4_10UnderscoreESX_SX_EEEEENS4_13SM90_TMA_LOADENS4_14ComposedLayoutINS4_7SwizzleILi3ELi4ELi3EEENS4_18smem_ptr_flag_bitsILi32EEENST_INS5_IJNSA_ILi8EEESH_EEENS5_IJSH_SC_EEEEEEEvNS4_8identityENS4_23SM90_TMA_LOAD_MULTICASTES1A_vS1B_EENS_8epilogue10collective6detail29Sm90TmaWarpSpecializedAdapterINS1F_15DefaultEpilogueISJ_SK_SK_NS1E_6thread17LinearCombinationISJ_Li1EffLNS1J_9ScaleType4KindE0ELNS_15FloatRoundStyleE2ESJ_EENS1_15EpilogueDefaultEEEEEvvEEEEvNT_6ParamsE,"a",@progbits
	.sectionflags	@""
	.align	4
.nv.constant0._ZN7cutlass13device_kernelINS_4gemm6kernel13GemmUniversalIN4cute5tupleIJiiiiEEENS1_10collective13CollectiveMmaINS1_34MainloopSm90TmaGmmaWarpSpecializedILi3ENS5_IJNS4_1CILi2EEENSA_ILi1EEESC_EEENS1_35KernelTmaWarpSpecializedCooperativeEEENS5_IJNSA_ILi128EEESG_NSA_ILi32EEEEEENS_10tfloat32_tENS5_IJlSC_lEEESJ_SK_NS4_8TiledMMAINS4_8MMA_AtomIJNS4_4SM904GMMA30MMA_64x128x8_F32TF32TF32_SS_TNILNSO_7ScaleInE1ELSQ_1EEEEEENS4_6LayoutISD_NS5_IJSC_NSA_ILi0EEESU_EEEEENS5_IJNS4_10UnderscoreESX_SX_EEEEENS4_13SM90_TMA_LOADENS4_14ComposedLayoutINS4_7SwizzleILi3ELi4ELi3EEENS4_18smem_ptr_flag_bitsILi32EEENST_INS5_IJNSA_ILi8EEESH_EEENS5_IJSH_SC_EEEEEEEvNS4_8identityENS4_23SM90_TMA_LOAD_MULTICASTES1A_vS1B_EENS_8epilogue10collective6detail29Sm90TmaWarpSpecializedAdapterINS1F_15DefaultEpilogueISJ_SK_SK_NS1E_6thread17LinearCombinationISJ_Li1EffLNS1J_9ScaleType4KindE0ELNS_15FloatRoundStyleE2ESJ_EENS1_15EpilogueDefaultEEEEEvvEEEEvNT_6ParamsE:
	.zero		1664


//--------------------- SYMBOLS --------------------------

	.type		.nv.reservedSmem.offset0,@object
	.size		.nv.reservedSmem.offset0,0x4
	.type		__assertfail,@function
